// auto-generated by cutlass_sweep.gemm — config: {"arch": "sm_90", "cluster_m": 1, "cluster_n": 1, "dtype": "e4m3", "dtype_b": "e4m3", "layout": "nt", "stages": 0, "tile_k": 128, "tile_m": 64, "tile_n": 128}
#include "cutlass/cutlass.h"
#include "cutlass/gemm/collective/collective_builder.hpp"
#include "cutlass/gemm/device/gemm_universal_adapter.h"
#include "cutlass/gemm/kernel/gemm_universal.hpp"
#include "cutlass/epilogue/collective/collective_builder.hpp"

using ElemA = cutlass::float_e4m3_t;
using ElemB = cutlass::float_e4m3_t;
using ElemCD = cutlass::float_e4m3_t;
using Acc  = float;
using TileShape    = cute::Shape<cute::_64, cute::_128, cute::_128>;
using ClusterShape = cute::Shape<cute::_1, cute::_1, cute::_1>;

using CollectiveEpilogue = typename cutlass::epilogue::collective::CollectiveBuilder<
    cutlass::arch::Sm90, cutlass::arch::OpClassTensorOp,
    TileShape, ClusterShape,
    cutlass::epilogue::collective::EpilogueTileAuto,
    Acc, Acc,
    ElemCD, cutlass::layout::RowMajor, 128 / cutlass::sizeof_bits<ElemCD>::value,
    ElemCD, cutlass::layout::RowMajor, 128 / cutlass::sizeof_bits<ElemCD>::value,
    cutlass::epilogue::collective::EpilogueScheduleAuto
  >::CollectiveOp;

using CollectiveMainloop = typename cutlass::gemm::collective::CollectiveBuilder<
    cutlass::arch::Sm90, cutlass::arch::OpClassTensorOp,
    ElemA, cutlass::layout::RowMajor, 128 / cutlass::sizeof_bits<ElemA>::value,
    ElemB, cutlass::layout::ColumnMajor, 128 / cutlass::sizeof_bits<ElemB>::value,
    Acc,
    TileShape, ClusterShape,
    cutlass::gemm::collective::StageCountAutoCarveout<static_cast<int>(sizeof(typename CollectiveEpilogue::SharedStorage))>,
    cutlass::gemm::collective::KernelScheduleAuto
  >::CollectiveOp;

using GemmKernel = cutlass::gemm::kernel::GemmUniversal<
    cute::Shape<int,int,int,int>,
    CollectiveMainloop,
    CollectiveEpilogue
>;
using Gemm = cutlass::gemm::device::GemmUniversalAdapter<GemmKernel>;

// Force the device kernel symbol into the cubin without needing a host main.
auto* _anchor = &cutlass::device_kernel<GemmKernel>;


// ===== COMPILED SASS (sm_90a) =====

	.target	sm_90a

	.elftype	@"ET_EXEC"


//--------------------- .note.nv.tkinfo           --------------------------
	.section	.note.nv.tkinfo,"",@"SHT_NOTE"
	.sectionflags	@"SHF_NOTE_NV_TKINFO"
	.tkinfo
        /*0018*/ 	.word	0x00000002
        /*0030*/ 	.string	""
        /*0030*/ 	.string	"ptxas"
        /*0030*/ 	.string	"Cuda compilation tools, release 13.0, V13.0.88"
        /*0030*/ 	.string	"Build cuda_13.0.r13.0/compiler.36424714_0"
        /*0030*/ 	.string	"-arch sm_90a -m 64 "



//--------------------- .note.nv.cuinfo           --------------------------
	.section	.note.nv.cuinfo,"",@"SHT_NOTE"
	.sectionflags	@"SHF_NOTE_NV_CUINFO"
        /*0018*/ 	.short	0x0002
        /*001a*/ 	.short	0x005a
        /*001c*/ 	.short	0x0082
	.zero		2


//--------------------- .nv.info                  --------------------------
	.section	.nv.info,"",@"SHT_CUDA_INFO"
	.align	4


	//----- nvinfo : EIATTR_REGCOUNT
	.align		4
        /*0000*/ 	.byte	0x04, 0x2f
        /*0002*/ 	.short	(.L_12 - .L_11)
	.align		4
.L_11:
        /*0004*/ 	.word	index@(_ZN7cutlass13device_kernelINS_4gemm6kernel13GemmUniversalIN4cute5tupleIJiiiiEEENS1_10collective13CollectiveMmaINS1_37MainloopSm90TmaGmmaWarpSpecializedFP8ILi9ENS5_IJNS4_1CILi1EEESB_SB_EEENS1_32KernelTmaWarpSpecializedPingpongEEENS5_IJNSA_ILi64EEENSA_ILi128EEESG_EEENS_12float_e4m3_tENS5_IJlSB_lEEESI_SJ_NS4_8TiledMMAINS4_8MMA_AtomIJNS4_4SM904GMMA31MMA_64x128x32_F32E4M3E4M3_SS_TNILNSN_7ScaleInE1ELSP_1EEEEEENS4_6LayoutISC_NS5_IJNSA_ILi0EEEST_ST_EEEEENS5_IJNS4_10UnderscoreESW_SW_EEEEENS4_13SM90_TMA_LOADENS4_14ComposedLayoutINS4_7SwizzleILi3ELi4ELi3EEENS4_18smem_ptr_flag_bitsILi8EEENSS_INS5_IJNSA_ILi8EEESG_EEENS5_IJSG_SB_EEEEEEEvNS4_8identityESZ_S19_vS1A_EENS_8epilogue10collective6detail29Sm90TmaWarpSpecializedAdapterINS1D_15DefaultEpilogueISI_SJ_SJ_NS1C_6thread17LinearCombinationISI_Li1EffLNS1H_9ScaleType4KindE0ELNS_15FloatRoundStyleE2ESI_EENS1_15EpilogueDefaultEEEEEvvEEEEvNT_6ParamsE)
        /*0008*/ 	.word	0x000000a8


	//----- nvinfo : EIATTR_FRAME_SIZE
	.align		4
.L_12:
        /*000c*/ 	.byte	0x04, 0x11
        /*000e*/ 	.short	(.L_14 - .L_13)
	.align		4
.L_13:
        /*0010*/ 	.word	index@(_ZN7cutlass13device_kernelINS_4gemm6kernel13GemmUniversalIN4cute5tupleIJiiiiEEENS1_10collective13CollectiveMmaINS1_37MainloopSm90TmaGmmaWarpSpecializedFP8ILi9ENS5_IJNS4_1CILi1EEESB_SB_EEENS1_32KernelTmaWarpSpecializedPingpongEEENS5_IJNSA_ILi64EEENSA_ILi128EEESG_EEENS_12float_e4m3_tENS5_IJlSB_lEEESI_SJ_NS4_8TiledMMAINS4_8MMA_AtomIJNS4_4SM904GMMA31MMA_64x128x32_F32E4M3E4M3_SS_TNILNSN_7ScaleInE1ELSP_1EEEEEENS4_6LayoutISC_NS5_IJNSA_ILi0EEEST_ST_EEEEENS5_IJNS4_10UnderscoreESW_SW_EEEEENS4_13SM90_TMA_LOADENS4_14ComposedLayoutINS4_7SwizzleILi3ELi4ELi3EEENS4_18smem_ptr_flag_bitsILi8EEENSS_INS5_IJNSA_ILi8EEESG_EEENS5_IJSG_SB_EEEEEEEvNS4_8identityESZ_S19_vS1A_EENS_8epilogue10collective6detail29Sm90TmaWarpSpecializedAdapterINS1D_15DefaultEpilogueISI_SJ_SJ_NS1C_6thread17LinearCombinationISI_Li1EffLNS1H_9ScaleType4KindE0ELNS_15FloatRoundStyleE2ESI_EENS1_15EpilogueDefaultEEEEEvvEEEEvNT_6ParamsE)
        /*0014*/ 	.word	0x00000000


	//----- nvinfo : EIATTR_MIN_STACK_SIZE
	.align		4
.L_14:
        /*0018*/ 	.byte	0x04, 0x12
        /*001a*/ 	.short	(.L_16 - .L_15)
	.align		4
.L_15:
        /*001c*/ 	.word	index@(_ZN7cutlass13device_kernelINS_4gemm6kernel13GemmUniversalIN4cute5tupleIJiiiiEEENS1_10collective13CollectiveMmaINS1_37MainloopSm90TmaGmmaWarpSpecializedFP8ILi9ENS5_IJNS4_1CILi1EEESB_SB_EEENS1_32KernelTmaWarpSpecializedPingpongEEENS5_IJNSA_ILi64EEENSA_ILi128EEESG_EEENS_12float_e4m3_tENS5_IJlSB_lEEESI_SJ_NS4_8TiledMMAINS4_8MMA_AtomIJNS4_4SM904GMMA31MMA_64x128x32_F32E4M3E4M3_SS_TNILNSN_7ScaleInE1ELSP_1EEEEEENS4_6LayoutISC_NS5_IJNSA_ILi0EEEST_ST_EEEEENS5_IJNS4_10UnderscoreESW_SW_EEEEENS4_13SM90_TMA_LOADENS4_14ComposedLayoutINS4_7SwizzleILi3ELi4ELi3EEENS4_18smem_ptr_flag_bitsILi8EEENSS_INS5_IJNSA_ILi8EEESG_EEENS5_IJSG_SB_EEEEEEEvNS4_8identityESZ_S19_vS1A_EENS_8epilogue10collective6detail29Sm90TmaWarpSpecializedAdapterINS1D_15DefaultEpilogueISI_SJ_SJ_NS1C_6thread17LinearCombinationISI_Li1EffLNS1H_9ScaleType4KindE0ELNS_15FloatRoundStyleE2ESI_EENS1_15EpilogueDefaultEEEEEvvEEEEvNT_6ParamsE)
        /*0020*/ 	.word	0x00000000
.L_16:


//--------------------- .nv.compat                --------------------------
	.section	.nv.compat,"",@"SHT_CUDA_COMPAT_INFO"
	.align	4
        /*0000*/ 	.byte	0x02, 0x09, 0x01, 0x00, 0x02, 0x02, 0x04, 0x00, 0x02, 0x05, 0x05, 0x00, 0x03, 0x07, 0x01, 0x01
        /*0010*/ 	.byte	0x02, 0x03, 0x01, 0x00, 0x02, 0x06, 0x01, 0x00, 0x04, 0x0b, 0x08, 0x00, 0x00, 0x00, 0x00, 0x00
        /*0020*/ 	.byte	0x00, 0x00, 0x00, 0x00


//--------------------- .nv.info._ZN7cutlass13device_kernelINS_4gemm6kernel13GemmUniversalIN4cute5tupleIJiiiiEEENS1_10collective13CollectiveMmaINS1_37MainloopSm90TmaGmmaWarpSpecializedFP8ILi9ENS5_IJNS4_1CILi1EEESB_SB_EEENS1_32KernelTmaWarpSpecializedPingpongEEENS5_IJNSA_ILi64EEENSA_ILi128EEESG_EEENS_12float_e4m3_tENS5_IJlSB_lEEESI_SJ_NS4_8TiledMMAINS4_8MMA_AtomIJNS4_4SM904GMMA31MMA_64x128x32_F32E4M3E4M3_SS_TNILNSN_7ScaleInE1ELSP_1EEEEEENS4_6LayoutISC_NS5_IJNSA_ILi0EEEST_ST_EEEEENS5_IJNS4_10UnderscoreESW_SW_EEEEENS4_13SM90_TMA_LOADENS4_14ComposedLayoutINS4_7SwizzleILi3ELi4ELi3EEENS4_18smem_ptr_flag_bitsILi8EEENSS_INS5_IJNSA_ILi8EEESG_EEENS5_IJSG_SB_EEEEEEEvNS4_8identityESZ_S19_vS1A_EENS_8epilogue10collective6detail29Sm90TmaWarpSpecializedAdapterINS1D_15DefaultEpilogueISI_SJ_SJ_NS1C_6thread17LinearCombinationISI_Li1EffLNS1H_9ScaleType4KindE0ELNS_15FloatRoundStyleE2ESI_EENS1_15EpilogueDefaultEEEEEvvEEEEvNT_6ParamsE --------------------------
	.section	.nv.info._ZN7cutlass13device_kernelINS_4gemm6kernel13GemmUniversalIN4cute5tupleIJiiiiEEENS1_10collective13CollectiveMmaINS1_37MainloopSm90TmaGmmaWarpSpecializedFP8ILi9ENS5_IJNS4_1CILi1EEESB_SB_EEENS1_32KernelTmaWarpSpecializedPingpongEEENS5_IJNSA_ILi64EEENSA_ILi128EEESG_EEENS_12float_e4m3_tENS5_IJlSB_lEEESI_SJ_NS4_8TiledMMAINS4_8MMA_AtomIJNS4_4SM904GMMA31MMA_64x128x32_F32E4M3E4M3_SS_TNILNSN_7ScaleInE1ELSP_1EEEEEENS4_6LayoutISC_NS5_IJNSA_ILi0EEEST_ST_EEEEENS5_IJNS4_10UnderscoreESW_SW_EEEEENS4_13SM90_TMA_LOADENS4_14ComposedLayoutINS4_7SwizzleILi3ELi4ELi3EEENS4_18smem_ptr_flag_bitsILi8EEENSS_INS5_IJNSA_ILi8EEESG_EEENS5_IJSG_SB_EEEEEEEvNS4_8identityESZ_S19_vS1A_EENS_8epilogue10collective6detail29Sm90TmaWarpSpecializedAdapterINS1D_15DefaultEpilogueISI_SJ_SJ_NS1C_6thread17LinearCombinationISI_Li1EffLNS1H_9ScaleType4KindE0ELNS_15FloatRoundStyleE2ESI_EENS1_15EpilogueDefaultEEEEEvvEEEEvNT_6ParamsE,"",@"SHT_CUDA_INFO"
	.sectionflags	@""
	.align	4


	//----- nvinfo : EIATTR_CUDA_API_VERSION
	.align		4
        /*0000*/ 	.byte	0x04, 0x37
        /*0002*/ 	.short	(.L_18 - .L_17)
.L_17:
        /*0004*/ 	.word	0x00000082


	//----- nvinfo : EIATTR_KPARAM_INFO
	.align		4
.L_18:
        /*0008*/ 	.byte	0x04, 0x17
        /*000a*/ 	.short	(.L_20 - .L_19)
.L_19:
        /*000c*/ 	.word	0x00000000
        /*0010*/ 	.short	0x0000
        /*0012*/ 	.short	0x0070
        /*0014*/ 	.byte	0x00, 0xf0, 0x01, 0x10


	//----- nvinfo : EIATTR_SPARSE_MMA_MASK
	.align		4
.L_20:
        /*0018*/ 	.byte	0x03, 0x50
        /*001a*/ 	.short	0x0000


	//----- nvinfo : EIATTR_MAXREG_COUNT
	.align		4
        /*001c*/ 	.byte	0x03, 0x1b
        /*001e*/ 	.short	0x00a8


	//----- nvinfo : EIATTR_NUM_BARRIERS
	.align		4
        /*0020*/ 	.byte	0x02, 0x4c
        /*0022*/ 	.byte	0x01
	.zero		1


	//----- nvinfo : EIATTR_MERCURY_ISA_VERSION
	.align		4
        /*0024*/ 	.byte	0x03, 0x5f
        /*0026*/ 	.short	0x0101


	//----- nvinfo : EIATTR_INT_WARP_WIDE_INSTR_OFFSETS
	.align		4
        /*0028*/ 	.byte	0x04, 0x31
        /*002a*/ 	.short	(.L_22 - .L_21)


	//   ....[0]....
.L_21:
        /*002c*/ 	.word	0x000004f0


	//   ....[1]....
        /*0030*/ 	.word	0x00000510


	//   ....[2]....
        /*0034*/ 	.word	0x00000590


	//   ....[3]....
        /*0038*/ 	.word	0x000005a0


	//   ....[4]....
        /*003c*/ 	.word	0x000005b0


	//   ....[5]....
        /*0040*/ 	.word	0x000005d0


	//   ....[6]....
        /*0044*/ 	.word	0x00000650


	//   ....[7]....
        /*0048*/ 	.word	0x00000670


	//----- nvinfo : EIATTR_COOP_GROUP_MASK_REGIDS
	.align		4
.L_22:
        /*004c*/ 	.byte	0x04, 0x29
        /*004e*/ 	.short	(.L_24 - .L_23)


	//   ....[0]....
.L_23:
        /*0050*/ 	.word	0xffffffff


	//   ....[1]....
        /*0054*/ 	.word	0xffffffff


	//   ....[2]....
        /*0058*/ 	.word	0xffffffff


	//   ....[3]....
        /*005c*/ 	.word	0xffffffff


	//   ....[4]....
        /*0060*/ 	.word	0xffffffff


	//   ....[5]....
        /*0064*/ 	.word	0xffffffff


	//----- nvinfo : EIATTR_COOP_GROUP_INSTR_OFFSETS
	.align		4
.L_24:
        /*0068*/ 	.byte	0x04, 0x28
        /*006a*/ 	.short	(.L_26 - .L_25)


	//   ....[0]....
.L_25:
        /*006c*/ 	.word	0x00000060


	//   ....[1]....
        /*0070*/ 	.word	0x00000070


	//   ....[2]....
        /*0074*/ 	.word	0x00000130


	//   ....[3]....
        /*0078*/ 	.word	0x00000390


	//   ....[4]....
        /*007c*/ 	.word	0x000003d0


	//   ....[5]....
        /*0080*/ 	.word	0x00000410


	//----- nvinfo : EIATTR_REG_RECONFIG
	.align		4
.L_26:
        /*0084*/ 	.byte	0x01, 0x54
	.zero		2


	//----- nvinfo : EIATTR_MBARRIER_INSTR_OFFSETS
	.align		4
        /*0088*/ 	.byte	0x04, 0x39
        /*008a*/ 	.short	(.L_28 - .L_27)


	//   ....[0]....
.L_27:
        /*008c*/ 	.word	0x00000250
        /*0090*/ 	.word	0x000000ff
        /*0094*/ 	.word	0x00000000
        /*0098*/ 	.short	0x0100
        /*009a*/ 	.byte	0x08
	.zero		1


	//   ....[1]....
        /*009c*/ 	.word	0x00000260
        /*00a0*/ 	.word	0x000000ff
        /*00a4*/ 	.word	0x00000048
        /*00a8*/ 	.short	0x0100
        /*00aa*/ 	.byte	0x08
	.zero		1


	//   ....[2]....
        /*00ac*/ 	.word	0x00000270
        /*00b0*/ 	.word	0x000000ff
        /*00b4*/ 	.word	0x00000008
        /*00b8*/ 	.short	0x0100
        /*00ba*/ 	.byte	0x08
	.zero		1


	//   ....[3]....
        /*00bc*/ 	.word	0x00000280
        /*00c0*/ 	.word	0x000000ff
        /*00c4*/ 	.word	0x00000050
        /*00c8*/ 	.short	0x0100
        /*00ca*/ 	.byte	0x08
	.zero		1


	//   ....[4]....
        /*00cc*/ 	.word	0x00000290
        /*00d0*/ 	.word	0x000000ff
        /*00d4*/ 	.word	0x00000010
        /*00d8*/ 	.short	0x0100
        /*00da*/ 	.byte	0x08
	.zero		1


	//   ....[5]....
        /*00dc*/ 	.word	0x000002a0
        /*00e0*/ 	.word	0x000000ff
        /*00e4*/ 	.word	0x00000058
        /*00e8*/ 	.short	0x0100
        /*00ea*/ 	.byte	0x08
	.zero		1


	//   ....[6]....
        /*00ec*/ 	.word	0x000002b0
        /*00f0*/ 	.word	0x000000ff
        /*00f4*/ 	.word	0x00000018
        /*00f8*/ 	.short	0x0100
        /*00fa*/ 	.byte	0x08
	.zero		1


	//   ....[7]....
        /*00fc*/ 	.word	0x000002c0
        /*0100*/ 	.word	0x000000ff
        /*0104*/ 	.word	0x00000060
        /*0108*/ 	.short	0x0100
        /*010a*/ 	.byte	0x08
	.zero		1


	//   ....[8]....
        /*010c*/ 	.word	0x000002d0
        /*0110*/ 	.word	0x000000ff
        /*0114*/ 	.word	0x00000020
        /*0118*/ 	.short	0x0100
        /*011a*/ 	.byte	0x08
	.zero		1


	//   ....[9]....
        /*011c*/ 	.word	0x000002e0
        /*0120*/ 	.word	0x000000ff
        /*0124*/ 	.word	0x00000068
        /*0128*/ 	.short	0x0100
        /*012a*/ 	.byte	0x08
	.zero		1


	//   ....[10]....
        /*012c*/ 	.word	0x000002f0
        /*0130*/ 	.word	0x000000ff
        /*0134*/ 	.word	0x00000028
        /*0138*/ 	.short	0x0100
        /*013a*/ 	.byte	0x08
	.zero		1


	//   ....[11]....
        /*013c*/ 	.word	0x00000300
        /*0140*/ 	.word	0x000000ff
        /*0144*/ 	.word	0x00000070
        /*0148*/ 	.short	0x0100
        /*014a*/ 	.byte	0x08
	.zero		1


	//   ....[12]....
        /*014c*/ 	.word	0x00000310
        /*0150*/ 	.word	0x000000ff
        /*0154*/ 	.word	0x00000030
        /*0158*/ 	.short	0x0100
        /*015a*/ 	.byte	0x08
	.zero		1


	//   ....[13]....
        /*015c*/ 	.word	0x00000320
        /*0160*/ 	.word	0x000000ff
        /*0164*/ 	.word	0x00000078
        /*0168*/ 	.short	0x0100
        /*016a*/ 	.byte	0x08
	.zero		1


	//   ....[14]....
        /*016c*/ 	.word	0x00000330
        /*0170*/ 	.word	0x000000ff
        /*0174*/ 	.word	0x00000038
        /*0178*/ 	.short	0x0100
        /*017a*/ 	.byte	0x08
	.zero		1


	//   ....[15]....
        /*017c*/ 	.word	0x00000340
        /*0180*/ 	.word	0x000000ff
        /*0184*/ 	.word	0x00000080
        /*0188*/ 	.short	0x0100
        /*018a*/ 	.byte	0x08
	.zero		1


	//   ....[16]....
        /*018c*/ 	.word	0x00000350
        /*0190*/ 	.word	0x000000ff
        /*0194*/ 	.word	0x00000040
        /*0198*/ 	.short	0x0100
        /*019a*/ 	.byte	0x08
	.zero		1


	//   ....[17]....
        /*019c*/ 	.word	0x00000360
        /*01a0*/ 	.word	0x000000ff
        /*01a4*/ 	.word	0x00000088
        /*01a8*/ 	.short	0x0100
        /*01aa*/ 	.byte	0x08
	.zero		1


	//   ....[18]....
        /*01ac*/ 	.word	0x000006a0
        /*01b0*/ 	.word	0x000000ff
        /*01b4*/ 	.word	0x000000c0
        /*01b8*/ 	.short	0x0100
        /*01ba*/ 	.byte	0x08
	.zero		1


	//   ....[19]....
        /*01bc*/ 	.word	0x000006f0
        /*01c0*/ 	.word	0x000000ff
        /*01c4*/ 	.word	0x000000c8
        /*01c8*/ 	.short	0x0100
        /*01ca*/ 	.byte	0x08
	.zero		1


	//   ....[20]....
        /*01cc*/ 	.word	0x00000710
        /*01d0*/ 	.word	0x000000ff
        /*01d4*/ 	.word	0x000000a0
        /*01d8*/ 	.short	0x0100
        /*01da*/ 	.byte	0x09
	.zero		1


	//   ....[21]....
        /*01dc*/ 	.word	0x00000720
        /*01e0*/ 	.word	0x000000ff
        /*01e4*/ 	.word	0x000000a8
        /*01e8*/ 	.short	0x0100
        /*01ea*/ 	.byte	0x09
	.zero		1


	//   ....[22]....
        /*01ec*/ 	.word	0x00000730
        /*01f0*/ 	.word	0x000000ff
        /*01f4*/ 	.word	0x000000b0
        /*01f8*/ 	.short	0x0100
        /*01fa*/ 	.byte	0x09
	.zero		1


	//   ....[23]....
        /*01fc*/ 	.word	0x00000740
        /*0200*/ 	.word	0x000000ff
        /*0204*/ 	.word	0x000000b8
        /*0208*/ 	.short	0x0100
        /*020a*/ 	.byte	0x09
	.zero		1


	//   ....[24]....
        /*020c*/ 	.word	0x000014f0
        /*0210*/ 	.word	0x000000ff
        /*0214*/ 	.word	0xfffffff8
        /*0218*/ 	.short	0x010a
        /*021a*/ 	.byte	0x0b
	.zero		1


	//   ....[25]....
        /*021c*/ 	.word	0x000019d0
        /*0220*/ 	.word	0x000000ff
        /*0224*/ 	.word	0x00000000
        /*0228*/ 	.short	0x010a
        /*022a*/ 	.byte	0x06
	.zero		1


	//   ....[26]....
        /*022c*/ 	.word	0x00001a10
        /*0230*/ 	.word	0x000000ff
        /*0234*/ 	.word	0x00000000
        /*0238*/ 	.short	0x010a
        /*023a*/ 	.byte	0x06
	.zero		1


	//   ....[27]....
        /*023c*/ 	.word	0x000023d0
        /*0240*/ 	.word	0x000000ff
        /*0244*/ 	.word	0x00000000
        /*0248*/ 	.short	0x010a
        /*024a*/ 	.byte	0x10
	.zero		1


	//   ....[28]....
        /*024c*/ 	.word	0x00002410
        /*0250*/ 	.word	0x000000ff
        /*0254*/ 	.word	0x00000000
        /*0258*/ 	.short	0x010a
        /*025a*/ 	.byte	0x10
	.zero		1


	//   ....[29]....
        /*025c*/ 	.word	0x00002b30
        /*0260*/ 	.word	0x000000ff
        /*0264*/ 	.word	0x00000000
        /*0268*/ 	.short	0x0101
        /*026a*/ 	.byte	0x08
	.zero		1


	//   ....[30]....
        /*026c*/ 	.word	0x000030a0
        /*0270*/ 	.word	0x00000011
        /*0274*/ 	.word	0x00000000
        /*0278*/ 	.short	0x0101
        /*027a*/ 	.byte	0x16
	.zero		1


	//   ....[31]....
        /*027c*/ 	.word	0x00003180
        /*0280*/ 	.word	0x000000ff
        /*0284*/ 	.word	0x00000000
        /*0288*/ 	.short	0x0101
        /*028a*/ 	.byte	0x08
	.zero		1


	//   ....[32]....
        /*028c*/ 	.word	0x00003230
        /*0290*/ 	.word	0x000000ff
        /*0294*/ 	.word	0x00000008
        /*0298*/ 	.short	0x010a
        /*029a*/ 	.byte	0x0b
	.zero		1


	//   ....[33]....
        /*029c*/ 	.word	0x00007ad0
        /*02a0*/ 	.word	0x00000004
        /*02a4*/ 	.word	0x00000000
        /*02a8*/ 	.short	0x0101
        /*02aa*/ 	.byte	0x16
	.zero		1


	//   ....[34]....
        /*02ac*/ 	.word	0x000083b0
        /*02b0*/ 	.word	0x00000013
        /*02b4*/ 	.word	0x00000048
        /*02b8*/ 	.short	0x010a
        /*02ba*/ 	.byte	0x3f
	.zero		1


	//   ....[35]....
        /*02bc*/ 	.word	0x00008720
        /*02c0*/ 	.word	0x0000000a
        /*02c4*/ 	.word	0x000000c8
        /*02c8*/ 	.short	0x0101
        /*02ca*/ 	.byte	0x3f
	.zero		1


	//   ....[36]....
        /*02cc*/ 	.word	0x00008e80
        /*02d0*/ 	.word	0x00000005
        /*02d4*/ 	.word	0x00000000
        /*02d8*/ 	.short	0x010a
        /*02da*/ 	.byte	0x3f
	.zero		1


	//   ....[37]....
        /*02dc*/ 	.word	0x00008f00
        /*02e0*/ 	.word	0x00000007
        /*02e4*/ 	.word	0x00000000
        /*02e8*/ 	.short	0x010a
        /*02ea*/ 	.byte	0x3f
	.zero		1


	//   ....[38]....
        /*02ec*/ 	.word	0x00008f90
        /*02f0*/ 	.word	0x00000006
        /*02f4*/ 	.word	0x00000000
        /*02f8*/ 	.short	0x010a
        /*02fa*/ 	.byte	0x3f
	.zero		1


	//   ....[39]....
        /*02fc*/ 	.word	0x00009020
        /*0300*/ 	.word	0x00000009
        /*0304*/ 	.word	0x00000000
        /*0308*/ 	.short	0x010a
        /*030a*/ 	.byte	0x3f
	.zero		1


	//   ....[40]....
        /*030c*/ 	.word	0x000090b0
        /*0310*/ 	.word	0x00000006
        /*0314*/ 	.word	0x00000000
        /*0318*/ 	.short	0x010a
        /*031a*/ 	.byte	0x3f
	.zero		1


	//   ....[41]....
        /*031c*/ 	.word	0x00009140
        /*0320*/ 	.word	0x00000009
        /*0324*/ 	.word	0x00000000
        /*0328*/ 	.short	0x010a
        /*032a*/ 	.byte	0x3f
	.zero		1


	//   ....[42]....
        /*032c*/ 	.word	0x000091d0
        /*0330*/ 	.word	0x00000008
        /*0334*/ 	.word	0x00000000
        /*0338*/ 	.short	0x010a
        /*033a*/ 	.byte	0x3f
	.zero		1


	//   ....[43]....
        /*033c*/ 	.word	0x00009260
        /*0340*/ 	.word	0x0000000b
        /*0344*/ 	.word	0x00000000
        /*0348*/ 	.short	0x010a
        /*034a*/ 	.byte	0x3f
	.zero		1


	//   ....[44]....
        /*034c*/ 	.word	0x000092f0
        /*0350*/ 	.word	0x00000003
        /*0354*/ 	.word	0x00000000
        /*0358*/ 	.short	0x010a
        /*035a*/ 	.byte	0x3f
	.zero		1


	//   ....[45]....
        /*035c*/ 	.word	0x00009360
        /*0360*/ 	.word	0x00000011
        /*0364*/ 	.word	0xfffffff8
        /*0368*/ 	.short	0x010a
        /*036a*/ 	.byte	0x3f
	.zero		1


	//   ....[46]....
        /*036c*/ 	.word	0x000093c0
        /*0370*/ 	.word	0x00000011
        /*0374*/ 	.word	0x00000000
        /*0378*/ 	.short	0x010a
        /*037a*/ 	.byte	0x3f
	.zero		1


	//   ....[47]....
        /*037c*/ 	.word	0x00009420
        /*0380*/ 	.word	0x00000012
        /*0384*/ 	.word	0x00000000
        /*0388*/ 	.short	0x010a
        /*038a*/ 	.byte	0x3f
	.zero		1


	//   ....[48]....
        /*038c*/ 	.word	0x00009480
        /*0390*/ 	.word	0x00000011
        /*0394*/ 	.word	0x00000008
        /*0398*/ 	.short	0x010a
        /*039a*/ 	.byte	0x3f
	.zero		1


	//   ....[49]....
        /*039c*/ 	.word	0x00009550
        /*03a0*/ 	.word	0x00000013
        /*03a4*/ 	.word	0x00000048
        /*03a8*/ 	.short	0x010a
        /*03aa*/ 	.byte	0x3f
	.zero		1


	//   ....[50]....
        /*03ac*/ 	.word	0x00009630
        /*03b0*/ 	.word	0x00000005
        /*03b4*/ 	.word	0x00000000
        /*03b8*/ 	.short	0x010a
        /*03ba*/ 	.byte	0x3f
	.zero		1


	//   ....[51]....
        /*03bc*/ 	.word	0x00009680
        /*03c0*/ 	.word	0x00000007
        /*03c4*/ 	.word	0x00000000
        /*03c8*/ 	.short	0x010a
        /*03ca*/ 	.byte	0x3f
	.zero		1


	//   ....[52]....
        /*03cc*/ 	.word	0x000096d0
        /*03d0*/ 	.word	0x00000006
        /*03d4*/ 	.word	0x00000000
        /*03d8*/ 	.short	0x010a
        /*03da*/ 	.byte	0x3f
	.zero		1


	//   ....[53]....
        /*03dc*/ 	.word	0x00009720
        /*03e0*/ 	.word	0x00000009
        /*03e4*/ 	.word	0x00000000
        /*03e8*/ 	.short	0x010a
        /*03ea*/ 	.byte	0x3f
	.zero		1


	//   ....[54]....
        /*03ec*/ 	.word	0x00009770
        /*03f0*/ 	.word	0x00000006
        /*03f4*/ 	.word	0x00000000
        /*03f8*/ 	.short	0x010a
        /*03fa*/ 	.byte	0x3f
	.zero		1


	//   ....[55]....
        /*03fc*/ 	.word	0x000097c0
        /*0400*/ 	.word	0x00000009
        /*0404*/ 	.word	0x00000000
        /*0408*/ 	.short	0x010a
        /*040a*/ 	.byte	0x3f
	.zero		1


	//   ....[56]....
        /*040c*/ 	.word	0x00009810
        /*0410*/ 	.word	0x00000008
        /*0414*/ 	.word	0x00000000
        /*0418*/ 	.short	0x010a
        /*041a*/ 	.byte	0x3f
	.zero		1


	//   ....[57]....
        /*041c*/ 	.word	0x00009860
        /*0420*/ 	.word	0x0000000b
        /*0424*/ 	.word	0x00000000
        /*0428*/ 	.short	0x010a
        /*042a*/ 	.byte	0x3f
	.zero		1


	//----- nvinfo : EIATTR_NUM_MBARRIERS
	.align		4
.L_28:
        /*042c*/ 	.byte	0x03, 0x38
        /*042e*/ 	.short	0x0018


	//----- nvinfo : EIATTR_EXIT_INSTR_OFFSETS
	.align		4
        /*0430*/ 	.byte	0x04, 0x1c
        /*0432*/ 	.short	(.L_30 - .L_29)


	//   ....[0]....
.L_29:
        /*0434*/ 	.word	0x00001220


	//   ....[1]....
        /*0438*/ 	.word	0x00001280


	//   ....[2]....
        /*043c*/ 	.word	0x000080e0


	//   ....[3]....
        /*0440*/ 	.word	0x00008110


	//   ....[4]....
        /*0444*/ 	.word	0x00009340


	//----- nvinfo : EIATTR_MAX_THREADS
	.align		4
.L_30:
        /*0448*/ 	.byte	0x04, 0x05
        /*044a*/ 	.short	(.L_32 - .L_31)
.L_31:
        /*044c*/ 	.word	0x00000180
        /*0450*/ 	.word	0x00000001
        /*0454*/ 	.word	0x00000001


	//----- nvinfo : EIATTR_CRS_STACK_SIZE
	.align		4
.L_32:
        /*0458*/ 	.byte	0x04, 0x1e
        /*045a*/ 	.short	(.L_34 - .L_33)
.L_33:
        /*045c*/ 	.word	0x00000000


	//----- nvinfo : EIATTR_CBANK_PARAM_SIZE
	.align		4
.L_34:
        /*0460*/ 	.byte	0x03, 0x19
        /*0462*/ 	.short	0x0470


	//----- nvinfo : EIATTR_PARAM_CBANK
	.align		4
        /*0464*/ 	.byte	0x04, 0x0a
        /*0466*/ 	.short	(.L_36 - .L_35)
	.align		4
.L_35:
        /*0468*/ 	.word	index@(.nv.constant0._ZN7cutlass13device_kernelINS_4gemm6kernel13GemmUniversalIN4cute5tupleIJiiiiEEENS1_10collective13CollectiveMmaINS1_37MainloopSm90TmaGmmaWarpSpecializedFP8ILi9ENS5_IJNS4_1CILi1EEESB_SB_EEENS1_32KernelTmaWarpSpecializedPingpongEEENS5_IJNSA_ILi64EEENSA_ILi128EEESG_EEENS_12float_e4m3_tENS5_IJlSB_lEEESI_SJ_NS4_8TiledMMAINS4_8MMA_AtomIJNS4_4SM904GMMA31MMA_64x128x32_F32E4M3E4M3_SS_TNILNSN_7ScaleInE1ELSP_1EEEEEENS4_6LayoutISC_NS5_IJNSA_ILi0EEEST_ST_EEEEENS5_IJNS4_10UnderscoreESW_SW_EEEEENS4_13SM90_TMA_LOADENS4_14ComposedLayoutINS4_7SwizzleILi3ELi4ELi3EEENS4_18smem_ptr_flag_bitsILi8EEENSS_INS5_IJNSA_ILi8EEESG_EEENS5_IJSG_SB_EEEEEEEvNS4_8identityESZ_S19_vS1A_EENS_8epilogue10collective6detail29Sm90TmaWarpSpecializedAdapterINS1D_15DefaultEpilogueISI_SJ_SJ_NS1C_6thread17LinearCombinationISI_Li1EffLNS1H_9ScaleType4KindE0ELNS_15FloatRoundStyleE2ESI_EENS1_15EpilogueDefaultEEEEEvvEEEEvNT_6ParamsE)
        /*046c*/ 	.short	0x0210
        /*046e*/ 	.short	0x0470


	//----- nvinfo : EIATTR_SW_WAR
	.align		4
.L_36:
        /*0470*/ 	.byte	0x04, 0x36
        /*0472*/ 	.short	(.L_38 - .L_37)
.L_37:
        /*0474*/ 	.word	0x00000008
.L_38:


//--------------------- .nv.callgraph             --------------------------
	.section	.nv.callgraph,"",@"SHT_CUDA_CALLGRAPH"
	.align	4
	.sectionentsize	8
	.align		4
        /*0000*/ 	.word	0x00000000
	.align		4
        /*0004*/ 	.word	0xffffffff
	.align		4
        /*0008*/ 	.word	0x00000000
	.align		4
        /*000c*/ 	.word	0xfffffffe
	.align		4
        /*0010*/ 	.word	0x00000000
	.align		4
        /*0014*/ 	.word	0xfffffffd
	.align		4
        /*0018*/ 	.word	0x00000000
	.align		4
        /*001c*/ 	.word	0xfffffffc


//--------------------- .nv.constant4             --------------------------
	.section	.nv.constant4,"a",@progbits
	.align	8
	.align		8
.nv.constant4:
        /*0000*/ 	.dword	_ZN39_INTERNAL_c6f2153c_4_k_cu_c72a5471_80704cuda3std3__45__cpo5beginE
	.align		8
        /*0008*/ 	.dword	_ZN39_INTERNAL_c6f2153c_4_k_cu_c72a5471_80704cuda3std3__45__cpo3endE
	.align		8
        /*0010*/ 	.dword	_ZN39_INTERNAL_c6f2153c_4_k_cu_c72a5471_80704cuda3std3__45__cpo6cbeginE
	.align		8
        /*0018*/ 	.dword	_ZN39_INTERNAL_c6f2153c_4_k_cu_c72a5471_80704cuda3std3__45__cpo4cendE
	.align		8
        /*0020*/ 	.dword	_ZN39_INTERNAL_c6f2153c_4_k_cu_c72a5471_80704cuda3std3__441_GLOBAL__N__c6f2153c_4_k_cu_c72a5471_80706ignoreE
	.align		8
        /*0028*/ 	.dword	_ZN39_INTERNAL_c6f2153c_4_k_cu_c72a5471_80704cuda3std3__419piecewise_constructE
	.align		8
        /*0030*/ 	.dword	_ZN39_INTERNAL_c6f2153c_4_k_cu_c72a5471_80704cuda3std3__48in_placeE
	.align		8
        /*0038*/ 	.dword	_ZN39_INTERNAL_c6f2153c_4_k_cu_c72a5471_80704cuda3std6ranges3__45__cpo4swapE
	.align		8
        /*0040*/ 	.dword	_ZN39_INTERNAL_c6f2153c_4_k_cu_c72a5471_80704cuda3std6ranges3__45__cpo9iter_moveE
	.align		8
        /*0048*/ 	.dword	_ZN39_INTERNAL_c6f2153c_4_k_cu_c72a5471_80704cute7productE
	.align		8
        /*0050*/ 	.dword	_ZN39_INTERNAL_c6f2153c_4_k_cu_c72a5471_80704cute1_E


//--------------------- .text._ZN7cutlass13device_kernelINS_4gemm6kernel13GemmUniversalIN4cute5tupleIJiiiiEEENS1_10collective13CollectiveMmaINS1_37MainloopSm90TmaGmmaWarpSpecializedFP8ILi9ENS5_IJNS4_1CILi1EEESB_SB_EEENS1_32KernelTmaWarpSpecializedPingpongEEENS5_IJNSA_ILi64EEENSA_ILi128EEESG_EEENS_12float_e4m3_tENS5_IJlSB_lEEESI_SJ_NS4_8TiledMMAINS4_8MMA_AtomIJNS4_4SM904GMMA31MMA_64x128x32_F32E4M3E4M3_SS_TNILNSN_7ScaleInE1ELSP_1EEEEEENS4_6LayoutISC_NS5_IJNSA_ILi0EEEST_ST_EEEEENS5_IJNS4_10UnderscoreESW_SW_EEEEENS4_13SM90_TMA_LOADENS4_14ComposedLayoutINS4_7SwizzleILi3ELi4ELi3EEENS4_18smem_ptr_flag_bitsILi8EEENSS_INS5_IJNSA_ILi8EEESG_EEENS5_IJSG_SB_EEEEEEEvNS4_8identityESZ_S19_vS1A_EENS_8epilogue10collective6detail29Sm90TmaWarpSpecializedAdapterINS1D_15DefaultEpilogueISI_SJ_SJ_NS1C_6thread17LinearCombinationISI_Li1EffLNS1H_9ScaleType4KindE0ELNS_15FloatRoundStyleE2ESI_EENS1_15EpilogueDefaultEEEEEvvEEEEvNT_6ParamsE --------------------------
	.section	.text._ZN7cutlass13device_kernelINS_4gemm6kernel13GemmUniversalIN4cute5tupleIJiiiiEEENS1_10collective13CollectiveMmaINS1_37MainloopSm90TmaGmmaWarpSpecializedFP8ILi9ENS5_IJNS4_1CILi1EEESB_SB_EEENS1_32KernelTmaWarpSpecializedPingpongEEENS5_IJNSA_ILi64EEENSA_ILi128EEESG_EEENS_12float_e4m3_tENS5_IJlSB_lEEESI_SJ_NS4_8TiledMMAINS4_8MMA_AtomIJNS4_4SM904GMMA31MMA_64x128x32_F32E4M3E4M3_SS_TNILNSN_7ScaleInE1ELSP_1EEEEEENS4_6LayoutISC_NS5_IJNSA_ILi0EEEST_ST_EEEEENS5_IJNS4_10UnderscoreESW_SW_EEEEENS4_13SM90_TMA_LOADENS4_14ComposedLayoutINS4_7SwizzleILi3ELi4ELi3EEENS4_18smem_ptr_flag_bitsILi8EEENSS_INS5_IJNSA_ILi8EEESG_EEENS5_IJSG_SB_EEEEEEEvNS4_8identityESZ_S19_vS1A_EENS_8epilogue10collective6detail29Sm90TmaWarpSpecializedAdapterINS1D_15DefaultEpilogueISI_SJ_SJ_NS1C_6thread17LinearCombinationISI_Li1EffLNS1H_9ScaleType4KindE0ELNS_15FloatRoundStyleE2ESI_EENS1_15EpilogueDefaultEEEEEvvEEEEvNT_6ParamsE,"ax",@progbits
	.align	128
.text._ZN7cutlass13device_kernelINS_4gemm6kernel13GemmUniversalIN4cute5tupleIJiiiiEEENS1_10collective13CollectiveMmaINS1_37MainloopSm90TmaGmmaWarpSpecializedFP8ILi9ENS5_IJNS4_1CILi1EEESB_SB_EEENS1_32KernelTmaWarpSpecializedPingpongEEENS5_IJNSA_ILi64EEENSA_ILi128EEESG_EEENS_12float_e4m3_tENS5_IJlSB_lEEESI_SJ_NS4_8TiledMMAINS4_8MMA_AtomIJNS4_4SM904GMMA31MMA_64x128x32_F32E4M3E4M3_SS_TNILNSN_7ScaleInE1ELSP_1EEEEEENS4_6LayoutISC_NS5_IJNSA_ILi0EEEST_ST_EEEEENS5_IJNS4_10UnderscoreESW_SW_EEEEENS4_13SM90_TMA_LOADENS4_14ComposedLayoutINS4_7SwizzleILi3ELi4ELi3EEENS4_18smem_ptr_flag_bitsILi8EEENSS_INS5_IJNSA_ILi8EEESG_EEENS5_IJSG_SB_EEEEEEEvNS4_8identityESZ_S19_vS1A_EENS_8epilogue10collective6detail29Sm90TmaWarpSpecializedAdapterINS1D_15DefaultEpilogueISI_SJ_SJ_NS1C_6thread17LinearCombinationISI_Li1EffLNS1H_9ScaleType4KindE0ELNS_15FloatRoundStyleE2ESI_EENS1_15EpilogueDefaultEEEEEvvEEEEvNT_6ParamsE:
        .type           _ZN7cutlass13device_kernelINS_4gemm6kernel13GemmUniversalIN4cute5tupleIJiiiiEEENS1_10collective13CollectiveMmaINS1_37MainloopSm90TmaGmmaWarpSpecializedFP8ILi9ENS5_IJNS4_1CILi1EEESB_SB_EEENS1_32KernelTmaWarpSpecializedPingpongEEENS5_IJNSA_ILi64EEENSA_ILi128EEESG_EEENS_12float_e4m3_tENS5_IJlSB_lEEESI_SJ_NS4_8TiledMMAINS4_8MMA_AtomIJNS4_4SM904GMMA31MMA_64x128x32_F32E4M3E4M3_SS_TNILNSN_7ScaleInE1ELSP_1EEEEEENS4_6LayoutISC_NS5_IJNSA_ILi0EEEST_ST_EEEEENS5_IJNS4_10UnderscoreESW_SW_EEEEENS4_13SM90_TMA_LOADENS4_14ComposedLayoutINS4_7SwizzleILi3ELi4ELi3EEENS4_18smem_ptr_flag_bitsILi8EEENSS_INS5_IJNSA_ILi8EEESG_EEENS5_IJSG_SB_EEEEEEEvNS4_8identityESZ_S19_vS1A_EENS_8epilogue10collective6detail29Sm90TmaWarpSpecializedAdapterINS1D_15DefaultEpilogueISI_SJ_SJ_NS1C_6thread17LinearCombinationISI_Li1EffLNS1H_9ScaleType4KindE0ELNS_15FloatRoundStyleE2ESI_EENS1_15EpilogueDefaultEEEEEvvEEEEvNT_6ParamsE,@function
        .size           _ZN7cutlass13device_kernelINS_4gemm6kernel13GemmUniversalIN4cute5tupleIJiiiiEEENS1_10collective13CollectiveMmaINS1_37MainloopSm90TmaGmmaWarpSpecializedFP8ILi9ENS5_IJNS4_1CILi1EEESB_SB_EEENS1_32KernelTmaWarpSpecializedPingpongEEENS5_IJNSA_ILi64EEENSA_ILi128EEESG_EEENS_12float_e4m3_tENS5_IJlSB_lEEESI_SJ_NS4_8TiledMMAINS4_8MMA_AtomIJNS4_4SM904GMMA31MMA_64x128x32_F32E4M3E4M3_SS_TNILNSN_7ScaleInE1ELSP_1EEEEEENS4_6LayoutISC_NS5_IJNSA_ILi0EEEST_ST_EEEEENS5_IJNS4_10UnderscoreESW_SW_EEEEENS4_13SM90_TMA_LOADENS4_14ComposedLayoutINS4_7SwizzleILi3ELi4ELi3EEENS4_18smem_ptr_flag_bitsILi8EEENSS_INS5_IJNSA_ILi8EEESG_EEENS5_IJSG_SB_EEEEEEEvNS4_8identityESZ_S19_vS1A_EENS_8epilogue10collective6detail29Sm90TmaWarpSpecializedAdapterINS1D_15DefaultEpilogueISI_SJ_SJ_NS1C_6thread17LinearCombinationISI_Li1EffLNS1H_9ScaleType4KindE0ELNS_15FloatRoundStyleE2ESI_EENS1_15EpilogueDefaultEEEEEvvEEEEvNT_6ParamsE,(.L_x_215 - _ZN7cutlass13device_kernelINS_4gemm6kernel13GemmUniversalIN4cute5tupleIJiiiiEEENS1_10collective13CollectiveMmaINS1_37MainloopSm90TmaGmmaWarpSpecializedFP8ILi9ENS5_IJNS4_1CILi1EEESB_SB_EEENS1_32KernelTmaWarpSpecializedPingpongEEENS5_IJNSA_ILi64EEENSA_ILi128EEESG_EEENS_12float_e4m3_tENS5_IJlSB_lEEESI_SJ_NS4_8TiledMMAINS4_8MMA_AtomIJNS4_4SM904GMMA31MMA_64x128x32_F32E4M3E4M3_SS_TNILNSN_7ScaleInE1ELSP_1EEEEEENS4_6LayoutISC_NS5_IJNSA_ILi0EEEST_ST_EEEEENS5_IJNS4_10UnderscoreESW_SW_EEEEENS4_13SM90_TMA_LOADENS4_14ComposedLayoutINS4_7SwizzleILi3ELi4ELi3EEENS4_18smem_ptr_flag_bitsILi8EEENSS_INS5_IJNSA_ILi8EEESG_EEENS5_IJSG_SB_EEEEEEEvNS4_8identityESZ_S19_vS1A_EENS_8epilogue10collective6detail29Sm90TmaWarpSpecializedAdapterINS1D_15DefaultEpilogueISI_SJ_SJ_NS1C_6thread17LinearCombinationISI_Li1EffLNS1H_9ScaleType4KindE0ELNS_15FloatRoundStyleE2ESI_EENS1_15EpilogueDefaultEEEEEvvEEEEvNT_6ParamsE)
        .other          _ZN7cutlass13device_kernelINS_4gemm6kernel13GemmUniversalIN4cute5tupleIJiiiiEEENS1_10collective13CollectiveMmaINS1_37MainloopSm90TmaGmmaWarpSpecializedFP8ILi9ENS5_IJNS4_1CILi1EEESB_SB_EEENS1_32KernelTmaWarpSpecializedPingpongEEENS5_IJNSA_ILi64EEENSA_ILi128EEESG_EEENS_12float_e4m3_tENS5_IJlSB_lEEESI_SJ_NS4_8TiledMMAINS4_8MMA_AtomIJNS4_4SM904GMMA31MMA_64x128x32_F32E4M3E4M3_SS_TNILNSN_7ScaleInE1ELSP_1EEEEEENS4_6LayoutISC_NS5_IJNSA_ILi0EEEST_ST_EEEEENS5_IJNS4_10UnderscoreESW_SW_EEEEENS4_13SM90_TMA_LOADENS4_14ComposedLayoutINS4_7SwizzleILi3ELi4ELi3EEENS4_18smem_ptr_flag_bitsILi8EEENSS_INS5_IJNSA_ILi8EEESG_EEENS5_IJSG_SB_EEEEEEEvNS4_8identityESZ_S19_vS1A_EENS_8epilogue10collective6detail29Sm90TmaWarpSpecializedAdapterINS1D_15DefaultEpilogueISI_SJ_SJ_NS1C_6thread17LinearCombinationISI_Li1EffLNS1H_9ScaleType4KindE0ELNS_15FloatRoundStyleE2ESI_EENS1_15EpilogueDefaultEEEEEvvEEEEvNT_6ParamsE,@"STO_CUDA_ENTRY STV_DEFAULT"
_ZN7cutlass13device_kernelINS_4gemm6kernel13GemmUniversalIN4cute5tupleIJiiiiEEENS1_10collective13CollectiveMmaINS1_37MainloopSm90TmaGmmaWarpSpecializedFP8ILi9ENS5_IJNS4_1CILi1EEESB_SB_EEENS1_32KernelTmaWarpSpecializedPingpongEEENS5_IJNSA_ILi64EEENSA_ILi128EEESG_EEENS_12float_e4m3_tENS5_IJlSB_lEEESI_SJ_NS4_8TiledMMAINS4_8MMA_AtomIJNS4_4SM904GMMA31MMA_64x128x32_F32E4M3E4M3_SS_TNILNSN_7ScaleInE1ELSP_1EEEEEENS4_6LayoutISC_NS5_IJNSA_ILi0EEEST_ST_EEEEENS5_IJNS4_10UnderscoreESW_SW_EEEEENS4_13SM90_TMA_LOADENS4_14ComposedLayoutINS4_7SwizzleILi3ELi4ELi3EEENS4_18smem_ptr_flag_bitsILi8EEENSS_INS5_IJNSA_ILi8EEESG_EEENS5_IJSG_SB_EEEEEEEvNS4_8identityESZ_S19_vS1A_EENS_8epilogue10collective6detail29Sm90TmaWarpSpecializedAdapterINS1D_15DefaultEpilogueISI_SJ_SJ_NS1C_6thread17LinearCombinationISI_Li1EffLNS1H_9ScaleType4KindE0ELNS_15FloatRoundStyleE2ESI_EENS1_15EpilogueDefaultEEEEEvvEEEEvNT_6ParamsE:
[----:B------:R-:W-:Y:S01]  /*0000*/  LDC R1, c[0x0][0x28] ;  /* 0x00000a00ff017b82 */ /* 0x000fe20000000800 */
[----:B------:R-:W0:Y:S01]  /*0010*/  S2R R13, SR_TID.X ;  /* 0x00000000000d7919 */ /* 0x000e220000002100 */
[----:B------:R-:W-:Y:S01]  /*0020*/  ELECT P0, URZ, PT ;  /* 0x00000000003f782f */ /* 0x000fe20003800000 */
[----:B------:R-:W-:Y:S01]  /*0030*/  BSSY B0, `(.L_x_0) ;  /* 0x000000f000007945 */ /* 0x000fe20003800000 */
[--C-:B0-----:R-:W-:Y:S02]  /*0040*/  SHF.R.U32.HI R0, RZ, 0x5, R13.reuse ;  /* 0x00000005ff007819 */ /* 0x101fe4000001160d */
[----:B------:R-:W-:-:S03]  /*0050*/  SHF.R.U32.HI R4, RZ, 0x7, R13 ;  /* 0x00000007ff047819 */ /* 0x000fc6000001160d */
[----:B------:R-:W0:Y:S04]  /*0060*/  SHFL.IDX PT, R2, R0, RZ, 0x1f ;  /* 0x00001fff00027589 */ /* 0x000e2800000e0000 */
[----:B------:R1:W2:Y:S01]  /*0070*/  SHFL.IDX PT, R5, R4, RZ, 0x1f ;  /* 0x00001fff04057589 */ /* 0x0002a200000e0000 */
[----:B0-----:R-:W-:-:S13]  /*0080*/  ISETP.NE.OR P0, PT, R2, RZ, !P0 ;  /* 0x000000ff0200720c */ /* 0x001fda0004705670 */
[----:B-12---:R-:W-:Y:S05]  /*0090*/  @P0 BRA `(.L_x_1) ;  /* 0x0000000000200947 */ /* 0x006fea0003800000 */
[----:B------:R-:W-:Y:S02]  /*00a0*/  ULDC.64 UR4, c[0x0][0x198] ;  /* 0x0000660000047ab9 */ /* 0x000fe40000000a00 */
[----:B------:R-:W-:Y:S02]  /*00b0*/  UIADD3 UR6, UP0, UR4, 0xf0, URZ ;  /* 0x000000f004067890 */ /* 0x000fe4000ff1e03f */
[----:B------:R-:W-:Y:S02]  /*00c0*/  UIADD3 UR4, UP1, UR4, 0x1f0, URZ ;  /* 0x000001f004047890 */ /* 0x000fe4000ff3e03f */
[----:B------:R-:W-:Y:S02]  /*00d0*/  UIADD3.X UR7, URZ, UR5, URZ, UP0, !UPT ;  /* 0x000000053f077290 */ /* 0x000fe400087fe43f */
[----:B------:R-:W-:-:S07]  /*00e0*/  UIADD3.X UR5, URZ, UR5, URZ, UP1, !UPT ;  /* 0x000000053f057290 */ /* 0x000fce0008ffe43f */
[----:B------:R0:W-:Y:S02]  /*00f0*/  UTMACCTL.PF [UR6] ;  /* 0x00000000060079b9 */ /* 0x0001e40008040000 */
[----:B------:R0:W-:Y:S02]  /*0100*/  UTMACCTL.PF [UR4] ;  /* 0x00000000040079b9 */ /* 0x0001e40008040000 */
[----:B0-----:R-:W-:Y:S01]  /*0110*/  NOP ;  /* 0x0000000000007918 */ /* 0x001fe20000000000 */
.L_x_1:
[----:B------:R-:W-:Y:S05]  /*0120*/  BSYNC B0 ;  /* 0x0000000000007941 */ /* 0x000fea0003800000 */
.L_x_0:
[----:B------:R-:W0:Y:S02]  /*0130*/  SHFL.IDX PT, R3, R0, RZ, 0x1f ;  /* 0x00001fff00037589 */ /* 0x000e2400000e0000 */
[----:B0-----:R-:W-:-:S13]  /*0140*/  ISETP.NE.AND P0, PT, R3, RZ, PT ;  /* 0x000000ff0300720c */ /* 0x001fda0003f05270 */
[----:B------:R-:W-:Y:S05]  /*0150*/  @P0 BRA `(.L_x_2) ;  /* 0x00000000008c0947 */ /* 0x000fea0003800000 */
[----:B------:R-:W-:Y:S01]  /*0160*/  ELECT P0, URZ, PT ;  /* 0x00000000003f782f */ /* 0x000fe20003800000 */
[----:B------:R-:W-:-:S12]  /*0170*/  BSSY B0, `(.L_x_2) ;  /* 0x0000021000007945 */ /* 0x000fd80003800000 */
[----:B------:R-:W-:Y:S05]  /*0180*/  @!P0 BRA `(.L_x_3) ;  /* 0x00000000007c8947 */ /* 0x000fea0003800000 */
[----:B------:R-:W0:Y:S01]  /*0190*/  S2UR UR8, SR_CgaCtaId ;  /* 0x00000000000879c3 */ /* 0x000e220000008800 */
[----:B------:R-:W-:Y:S01]  /*01a0*/  UMOV UR4, 0x400 ;  /* 0x0000040000047882 */ /* 0x000fe20000000000 */
[----:B------:R-:W-:Y:S01]  /*01b0*/  UMOV UR5, 0x1 ;  /* 0x0000000100057882 */ /* 0x000fe20000000000 */
[----:B------:R-:W-:Y:S02]  /*01c0*/  UMOV UR6, 0x80 ;  /* 0x0000008000067882 */ /* 0x000fe40000000000 */
[----:B------:R-:W-:-:S04]  /*01d0*/  UIADD3 UR6, -UR6, 0x100000, URZ ;  /* 0x0010000006067890 */ /* 0x000fc8000fffe13f */
[----:B------:R-:W-:Y:S02]  /*01e0*/  USHF.L.U32 UR7, UR6, 0xb, URZ ;  /* 0x0000000b06077899 */ /* 0x000fe4000800063f */
[----:B------:R-:W-:Y:S02]  /*01f0*/  USHF.L.U32 UR6, UR6, 0x1, URZ ;  /* 0x0000000106067899 */ /* 0x000fe4000800063f */
[----:B0-----:R-:W-:Y:S02]  /*0200*/  ULEA UR8, UR8, UR4, 0x18 ;  /* 0x0000000408087291 */ /* 0x001fe4000f8ec03f */
[----:B------:R-:W-:-:S04]  /*0210*/  UIADD3 UR4, -UR5, 0x100000, URZ ;  /* 0x0010000005047890 */ /* 0x000fc8000fffe13f */
[----:B------:R-:W-:Y:S02]  /*0220*/  USHF.L.U32 UR5, UR4, 0xb, URZ ;  /* 0x0000000b04057899 */ /* 0x000fe4000800063f */
[----:B------:R-:W-:Y:S01]  /*0230*/  USHF.L.U32 UR4, UR4, 0x1, URZ ;  /* 0x0000000104047899 */ /* 0x000fe2000800063f */
[----:B------:R-:W0:Y:S11]  /*0240*/  FENCE.VIEW.ASYNC.S ;  /* 0x00000000000073c6 */ /* 0x000e360000000000 */
[----:B0-----:R0:W1:Y:S01]  /*0250*/  SYNCS.EXCH.64 URZ, [UR8], UR4 ;  /* 0x00000004083f75b2 */ /* 0x0010620008000100 */
[----:B------:R0:W2:Y:S01]  /*0260*/  SYNCS.EXCH.64 URZ, [UR8+0x48], UR6 ;  /* 0x00004806083f75b2 */ /* 0x0000a20008000100 */
[----:B------:R0:W3:Y:S01]  /*0270*/  SYNCS.EXCH.64 URZ, [UR8+0x8], UR4 ;  /* 0x00000804083f75b2 */ /* 0x0000e20008000100 */
[----:B------:R0:W4:Y:S01]  /*0280*/  SYNCS.EXCH.64 URZ, [UR8+0x50], UR6 ;  /* 0x00005006083f75b2 */ /* 0x0001220008000100 */
[----:B------:R0:W0:Y:S01]  /*0290*/  SYNCS.EXCH.64 URZ, [UR8+0x10], UR4 ;  /* 0x00001004083f75b2 */ /* 0x0000220008000100 */
        /* <DEDUP_REMOVED lines=13> */
[----:B------:R-:W-:Y:S01]  /*0370*/  NOP ;  /* 0x0000000000007918 */ /* 0x000fe20000000000 */
.L_x_3:
[----:B0-----:R-:W-:Y:S05]  /*0380*/  BSYNC B0 ;  /* 0x0000000000007941 */ /* 0x001fea0003800000 */
.L_x_2:
[----:B------:R-:W0:Y:S01]  /*0390*/  SHFL.IDX PT, R6, R0, RZ, 0x1f ;  /* 0x00001fff00067589 */ /* 0x000e2200000e0000 */
[----:B------:R-:W-:Y:S01]  /*03a0*/  ELECT P0, URZ, PT ;  /* 0x00000000003f782f */ /* 0x000fe20003800000 */
[----:B------:R-:W-:Y:S01]  /*03b0*/  NOP ;  /* 0x0000000000007918 */ /* 0x000fe20000000000 */
[----:B------:R-:W-:Y:S01]  /*03c0*/  ELECT P1, URZ, PT ;  /* 0x00000000003f782f */ /* 0x000fe20003820000 */
[----:B------:R5:W1:Y:S01]  /*03d0*/  SHFL.IDX PT, R3, R0, RZ, 0x1f ;  /* 0x00001fff00037589 */ /* 0x000a6200000e0000 */
[----:B------:R-:W-:Y:S01]  /*03e0*/  UMOV UR4, 0x20 ;  /* 0x0000002000047882 */ /* 0x000fe20000000000 */
[----:B------:R-:W-:Y:S01]  /*03f0*/  UMOV UR11, 0x80 ;  /* 0x00000080000b7882 */ /* 0x000fe20000000000 */
[----:B------:R-:W-:Y:S01]  /*0400*/  ULDC.64 UR12, c[0x0][0x598] ;  /* 0x00016600000c7ab9 */ /* 0x000fe20000000a00 */
[----:B------:R-:W2:Y:S01]  /*0410*/  SHFL.IDX PT, R4, R4, RZ, 0x1f ;  /* 0x00001fff04047589 */ /* 0x000ea200000e0000 */
[----:B------:R-:W-:Y:S01]  /*0420*/  NOP ;  /* 0x0000000000007918 */ /* 0x000fe20000000000 */
[----:B------:R-:W-:Y:S01]  /*0430*/  VIADD R33, R5, 0xffffffff ;  /* 0xffffffff05217836 */ /* 0x000fe20000000000 */
[----:B------:R-:W-:Y:S01]  /*0440*/  ULDC.64 UR14, c[0x0][0x208] ;  /* 0x00008200000e7ab9 */ /* 0x000fe20000000a00 */
[----:B-----5:R-:W-:-:S02]  /*0450*/  SHF.R.S32.HI R0, RZ, 0x1f, R13 ;  /* 0x0000001fff007819 */ /* 0x020fc4000001140d */
[----:B------:R-:W-:Y:S02]  /*0460*/  ISETP.NE.AND P3, PT, R5, RZ, PT ;  /* 0x000000ff0500720c */ /* 0x000fe40003f65270 */
[----:B------:R-:W-:Y:S02]  /*0470*/  LEA.HI R0, R0, R13, RZ, 0x7 ;  /* 0x0000000d00007211 */ /* 0x000fe400078f38ff */
[----:B------:R-:W-:Y:S02]  /*0480*/  ISETP.GE.U32.AND P2, PT, R33, 0x2, PT ;  /* 0x000000022100780c */ /* 0x000fe40003f46070 */
[----:B------:R-:W-:Y:S02]  /*0490*/  LOP3.LUT R0, R0, 0xffffff80, RZ, 0xc0, !PT ;  /* 0xffffff8000007812 */ /* 0x000fe400078ec0ff */
[----:B0-----:R-:W-:-:S03]  /*04a0*/  ISETP.NE.OR P0, PT, R6, RZ, !P0 ;  /* 0x000000ff0600720c */ /* 0x001fc60004705670 */
[----:B------:R-:W-:Y:S01]  /*04b0*/  IMAD.IADD R11, R13, 0x1, -R0 ;  /* 0x000000010d0b7824 */ /* 0x000fe200078e0a00 */
[----:B-1----:R-:W-:Y:S02]  /*04c0*/  ISETP.NE.OR P1, PT, R3, RZ, !P1 ;  /* 0x000000ff0300720c */ /* 0x002fe40004f25670 */
[----:B------:R-:W-:-:S04]  /*04d0*/  SHF.R.S32.HI R3, RZ, 0x1f, R2 ;  /* 0x0000001fff037819 */ /* 0x000fc80000011402 */
[----:B------:R-:W-:-:S03]  /*04e0*/  LEA.HI R3, R3, R2, RZ, 0x2 ;  /* 0x0000000203037211 */ /* 0x000fc600078f10ff */
[----:B------:R-:W-:Y:S01]  /*04f0*/  VOTEU.ALL UP0, P0 ;  /* 0x00000000003f7886 */ /* 0x000fe20000000000 */
[----:B------:R-:W-:-:S03]  /*0500*/  LOP3.LUT R3, R3, 0xfffffffc, RZ, 0xc0, !PT ;  /* 0xfffffffc03037812 */ /* 0x000fc600078ec0ff */
[----:B------:R-:W-:Y:S01]  /*0510*/  VOTEU.ALL UP1, P1 ;  /* 0x00000000003f7886 */ /* 0x000fe20000820000 */
[----:B------:R-:W0:Y:S01]  /*0520*/  @!UP0 S2UR UR7, SR_CgaCtaId ;  /* 0x00000000000789c3 */ /* 0x000e220000008800 */
[----:B------:R-:W-:Y:S01]  /*0530*/  @!UP0 UMOV UR6, 0x400 ;  /* 0x0000040000068882 */ /* 0x000fe20000000000 */
[----:B------:R-:W-:-:S04]  /*0540*/  @!UP0 UIADD3 UR4, -UR4, 0x100000, URZ ;  /* 0x0010000004048890 */ /* 0x000fc8000fffe13f */
[----:B------:R-:W-:Y:S02]  /*0550*/  @!UP0 USHF.L.U32 UR5, UR4, 0xb, URZ ;  /* 0x0000000b04058899 */ /* 0x000fe4000800063f */
[----:B------:R-:W-:Y:S01]  /*0560*/  @!UP0 USHF.L.U32 UR4, UR4, 0x1, URZ ;  /* 0x0000000104048899 */ /* 0x000fe2000800063f */
[----:B------:R-:W-:Y:S01]  /*0570*/  IMAD.IADD R20, R2, 0x1, -R3 ;  /* 0x0000000102147824 */ /* 0x000fe200078e0a03 */
[----:B------:R-:W-:Y:S01]  /*0580*/  @!UP1 UMOV UR9, 0x400 ;  /* 0x0000040000099882 */ /* 0x000fe20000000000 */
[----:B------:R-:W-:Y:S01]  /*0590*/  VOTEU.ALL UP2, P1 ;  /* 0x00000000003f7886 */ /* 0x000fe20000840000 */
[----:B------:R-:W-:Y:S01]  /*05a0*/  VOTEU.ALL UP3, P1 ;  /* 0x00000000003f7886 */ /* 0x000fe20000860000 */
[----:B------:R-:W-:Y:S01]  /*05b0*/  VOTEU.ALL UP4, P1 ;  /* 0x00000000003f7886 */ /* 0x000fe20000880000 */
[----:B------:R-:W1:Y:S01]  /*05c0*/  @!UP1 S2UR UR10, SR_CgaCtaId ;  /* 0x00000000000a99c3 */ /* 0x000e620000008800 */
[----:B------:R-:W-:Y:S01]  /*05d0*/  VOTEU.ALL UP5, P1 ;  /* 0x00000000003f7886 */ /* 0x000fe200008a0000 */
[----:B------:R-:W-:-:S04]  /*05e0*/  ISETP.NE.U32.AND P1, PT, RZ, UR12, PT ;  /* 0x0000000cff007c0c */ /* 0x000fc8000bf25070 */
[----:B------:R-:W-:Y:S01]  /*05f0*/  ISETP.NE.AND.EX P1, PT, RZ, UR13, PT, P1 ;  /* 0x0000000dff007c0c */ /* 0x000fe2000bf25310 */
[----:B0-----:R-:W-:Y:S02]  /*0600*/  @!UP0 ULEA UR8, UR7, UR6, 0x18 ;  /* 0x0000000607088291 */ /* 0x001fe4000f8ec03f */
[----:B------:R-:W-:-:S04]  /*0610*/  @!UP1 UIADD3 UR6, -UR11, 0x100000, URZ ;  /* 0x001000000b069890 */ /* 0x000fc8000fffe13f */
[----:B------:R-:W-:Y:S02]  /*0620*/  @!UP1 USHF.L.U32 UR7, UR6, 0xb, URZ ;  /* 0x0000000b06079899 */ /* 0x000fe4000800063f */
[----:B------:R-:W-:Y:S01]  /*0630*/  @!UP1 USHF.L.U32 UR6, UR6, 0x1, URZ ;  /* 0x0000000106069899 */ /* 0x000fe2000800063f */
[----:B--2---:R-:W-:Y:S01]  /*0640*/  R2UR UR11, R4 ;  /* 0x00000000040b72ca */ /* 0x004fe200000e0000 */
[----:B------:R-:W-:Y:S01]  /*0650*/  VOTEU.ALL UP0, P0 ;  /* 0x00000000003f7886 */ /* 0x000fe20000000000 */
[----:B-1----:R-:W-:Y:S01]  /*0660*/  @!UP1 ULEA UR9, UR10, UR9, 0x18 ;  /* 0x000000090a099291 */ /* 0x002fe2000f8ec03f */
[----:B------:R-:W-:Y:S01]  /*0670*/  VOTEU.ALL UP1, P0 ;  /* 0x00000000003f7886 */ /* 0x000fe20000020000 */
[C---:B------:R-:W-:Y:S01]  /*0680*/  ISETP.NE.AND P0, PT, R20.reuse, 0x3, PT ;  /* 0x000000031400780c */ /* 0x040fe20003f05270 */
[----:B------:R-:W0:Y:S02]  /*0690*/  FENCE.VIEW.ASYNC.S ;  /* 0x00000000000073c6 */ /* 0x000e240000000000 */
[----:B0-----:R0:W3:Y:S01]  /*06a0*/  @!UP0 SYNCS.EXCH.64 URZ, [UR8+0xc0], UR4 ;  /* 0x0000c004083f85b2 */ /* 0x0010e20008000100 */
[----:B------:R-:W-:-:S04]  /*06b0*/  ISETP.EQ.OR P0, PT, R20, RZ, !P0 ;  /* 0x000000ff1400720c */ /* 0x000fc80004702670 */
[----:B------:R-:W-:-:S04]  /*06c0*/  ISETP.EQ.AND P0, PT, R5, RZ, P0 ;  /* 0x000000ff0500720c */ /* 0x000fc80000702270 */
[----:B------:R-:W-:-:S04]  /*06d0*/  SEL R7, RZ, 0x1, !P0 ;  /* 0x00000001ff077807 */ /* 0x000fc80004000000 */
[----:B------:R-:W-:Y:S01]  /*06e0*/  SEL R7, R7, 0x2, P2 ;  /* 0x0000000207077807 */ /* 0x000fe20001000000 */
[----:B------:R0:W3:Y:S01]  /*06f0*/  @!UP1 SYNCS.EXCH.64 URZ, [UR8+0xc8], UR4 ;  /* 0x0000c804083f95b2 */ /* 0x0000e20008000100 */
[----:B------:R-:W-:Y:S01]  /*0700*/  NOP ;  /* 0x0000000000007918 */ /* 0x000fe20000000000 */
[----:B------:R0:W3:Y:S01]  /*0710*/  @!UP2 SYNCS.EXCH.64 URZ, [UR9+0xa0], UR6 ;  /* 0x0000a006093fa5b2 */ /* 0x0000e20008000100 */
[----:B------:R0:W3:Y:S01]  /*0720*/  @!UP3 SYNCS.EXCH.64 URZ, [UR9+0xa8], UR6 ;  /* 0x0000a806093fb5b2 */ /* 0x0000e20008000100 */
[----:B------:R0:W3:Y:S01]  /*0730*/  @!UP4 SYNCS.EXCH.64 URZ, [UR9+0xb0], UR6 ;  /* 0x0000b006093fc5b2 */ /* 0x0000e20008000100 */
[----:B------:R0:W3:Y:S01]  /*0740*/  @!UP5 SYNCS.EXCH.64 URZ, [UR9+0xb8], UR6 ;  /* 0x0000b806093fd5b2 */ /* 0x0000e20008000100 */
[----:B------:R-:W-:Y:S01]  /*0750*/  NOP ;  /* 0x0000000000007918 */ /* 0x000fe20000000000 */
[----:B---34-:R-:W-:Y:S06]  /*0760*/  BAR.SYNC.DEFER_BLOCKING 0x0 ;  /* 0x0000000000007b1d */ /* 0x018fec0000010000 */
[----:B0-----:R-:W-:Y:S05]  /*0770*/  @!P1 BRA `(.L_x_4) ;  /* 0x00000000001c9947 */ /* 0x001fea0003800000 */
[----:B------:R-:W0:Y:S02]  /*0780*/  LDC.64 R2, c[0x0][0x598] ;  /* 0x00016600ff027b82 */ /* 0x000e240000000a00 */
[----:B0-----:R-:W2:Y:S02]  /*0790*/  LDG.E.64 R2, desc[UR14][R2.64] ;  /* 0x0000000e02027981 */ /* 0x001ea4000c1e1b00 */
[----:B--2---:R-:W-:-:S04]  /*07a0*/  ISETP.NE.U32.AND P0, PT, R2, RZ, PT ;  /* 0x000000ff0200720c */ /* 0x004fc80003f05070 */
[----:B------:R-:W-:-:S13]  /*07b0*/  ISETP.NE.AND.EX P0, PT, R3, RZ, PT, P0 ;  /* 0x000000ff0300720c */ /* 0x000fda0003f05300 */
[----:B------:R-:W-:Y:S05]  /*07c0*/  @!P0 BRA `(.L_x_4) ;  /* 0x0000000000088947 */ /* 0x000fea0003800000 */
[----:B------:R2:W5:Y:S01]  /*07d0*/  LD.E R10, desc[UR14][R2.64] ;  /* 0x0000000e020a7980 */ /* 0x000562000c101900 */
[----:B------:R-:W-:Y:S05]  /*07e0*/  BRA `(.L_x_5) ;  /* 0x0000000000207947 */ /* 0x000fea0003800000 */
.L_x_4:
[----:B------:R-:W-:Y:S02]  /*07f0*/  ULDC.64 UR4, c[0x0][0x588] ;  /* 0x0001620000047ab9 */ /* 0x000fe40000000a00 */
[----:B------:R-:W-:-:S04]  /*0800*/  ISETP.NE.U32.AND P0, PT, RZ, UR4, PT ;  /* 0x00000004ff007c0c */ /* 0x000fc8000bf05070 */
[----:B------:R-:W-:-:S13]  /*0810*/  ISETP.NE.AND.EX P0, PT, RZ, UR5, PT, P0 ;  /* 0x00000005ff007c0c */ /* 0x000fda000bf05300 */
[----:B------:R-:W-:Y:S05]  /*0820*/  @!P0 BRA `(.L_x_6) ;  /* 0x00000000000c8947 */ /* 0x000fea0003800000 */
[----:B------:R-:W0:Y:S02]  /*0830*/  LDC.64 R2, c[0x0][0x588] ;  /* 0x00016200ff027b82 */ /* 0x000e240000000a00 */
[----:B0-----:R0:W5:Y:S01]  /*0840*/  LDG.E R10, desc[UR14][R2.64] ;  /* 0x0000000e020a7981 */ /* 0x001162000c1e1900 */
[----:B------:R-:W-:Y:S05]  /*0850*/  BRA `(.L_x_5) ;  /* 0x0000000000047947 */ /* 0x000fea0003800000 */
.L_x_6:
[----:B------:R-:W1:Y:S02]  /*0860*/  LDC R10, c[0x0][0x580] ;  /* 0x00016000ff0a7b82 */ /* 0x000e640000000800 */
.L_x_5:
[----:B------:R-:W-:Y:S02]  /*0870*/  ULDC.64 UR4, c[0x0][0x5a0] ;  /* 0x0001680000047ab9 */ /* 0x000fe40000000a00 */
[----:B------:R-:W-:-:S04]  /*0880*/  ISETP.NE.U32.AND P0, PT, RZ, UR4, PT ;  /* 0x00000004ff007c0c */ /* 0x000fc8000bf05070 */
[----:B------:R-:W-:-:S13]  /*0890*/  ISETP.NE.AND.EX P0, PT, RZ, UR5, PT, P0 ;  /* 0x00000005ff007c0c */ /* 0x000fda000bf05300 */
[----:B------:R-:W-:Y:S05]  /*08a0*/  @!P0 BRA `(.L_x_7) ;  /* 0x00000000001c8947 */ /* 0x000fea0003800000 */
[----:B0-2---:R-:W0:Y:S02]  /*08b0*/  LDC.64 R2, c[0x0][0x5a0] ;  /* 0x00016800ff027b82 */ /* 0x005e240000000a00 */
[----:B0-----:R-:W2:Y:S02]  /*08c0*/  LDG.E.64 R2, desc[UR14][R2.64] ;  /* 0x0000000e02027981 */ /* 0x001ea4000c1e1b00 */
[----:B--2---:R-:W-:-:S04]  /*08d0*/  ISETP.NE.U32.AND P0, PT, R2, RZ, PT ;  /* 0x000000ff0200720c */ /* 0x004fc80003f05070 */
[----:B------:R-:W-:-:S13]  /*08e0*/  ISETP.NE.AND.EX P0, PT, R3, RZ, PT, P0 ;  /* 0x000000ff0300720c */ /* 0x000fda0003f05300 */
[----:B------:R-:W-:Y:S05]  /*08f0*/  @!P0 BRA `(.L_x_7) ;  /* 0x0000000000088947 */ /* 0x000fea0003800000 */
[----:B------:R0:W5:Y:S01]  /*0900*/  LD.E R12, desc[UR14][R2.64] ;  /* 0x0000000e020c7980 */ /* 0x000162000c101900 */
[----:B------:R-:W-:Y:S05]  /*0910*/  BRA `(.L_x_8) ;  /* 0x0000000000207947 */ /* 0x000fea0003800000 */
.L_x_7:
[----:B------:R-:W-:Y:S02]  /*0920*/  ULDC.64 UR4, c[0x0][0x590] ;  /* 0x0001640000047ab9 */ /* 0x000fe40000000a00 */
[----:B------:R-:W-:-:S04]  /*0930*/  ISETP.NE.U32.AND P0, PT, RZ, UR4, PT ;  /* 0x00000004ff007c0c */ /* 0x000fc8000bf05070 */
[----:B------:R-:W-:-:S13]  /*0940*/  ISETP.NE.AND.EX P0, PT, RZ, UR5, PT, P0 ;  /* 0x00000005ff007c0c */ /* 0x000fda000bf05300 */
[----:B------:R-:W-:Y:S05]  /*0950*/  @!P0 BRA `(.L_x_9) ;  /* 0x00000000000c8947 */ /* 0x000fea0003800000 */
[----:B0-2---:R-:W0:Y:S02]  /*0960*/  LDC.64 R2, c[0x0][0x590] ;  /* 0x00016400ff027b82 */ /* 0x005e240000000a00 */
[----:B0-----:R4:W5:Y:S01]  /*0970*/  LDG.E R12, desc[UR14][R2.64] ;  /* 0x0000000e020c7981 */ /* 0x001962000c1e1900 */
[----:B------:R-:W-:Y:S05]  /*0980*/  BRA `(.L_x_8) ;  /* 0x0000000000047947 */ /* 0x000fea0003800000 */
.L_x_9:
[----:B------:R-:W3:Y:S02]  /*0990*/  LDC R12, c[0x0][0x584] ;  /* 0x00016100ff0c7b82 */ /* 0x000ee40000000800 */
.L_x_8:
[----:B------:R-:W1:Y:S01]  /*09a0*/  LDC R0, c[0x0][0x65c] ;  /* 0x00019700ff007b82 */ /* 0x000e620000000800 */
[----:B------:R-:W0:Y:S01]  /*09b0*/  S2R R21, SR_CTAID.Y ;  /* 0x0000000000157919 */ /* 0x000e220000002600 */
[----:B------:R-:W-:Y:S01]  /*09c0*/  ULDC UR8, c[0x0][0x28c] ;  /* 0x0000a30000087ab9 */ /* 0x000fe20000000800 */
[----:B------:R-:W-:Y:S01]  /*09d0*/  ISETP.NE.AND P0, PT, R5, 0x2, PT ;  /* 0x000000020500780c */ /* 0x000fe20003f05270 */
[----:B------:R-:W-:Y:S01]  /*09e0*/  UIADD3 UR8, UR8, 0x7f, URZ ;  /* 0x0000007f08087890 */ /* 0x000fe2000fffe03f */
[----:B------:R-:W3:Y:S01]  /*09f0*/  S2R R14, SR_CTAID.X ;  /* 0x00000000000e7919 */ /* 0x000ee20000002500 */
[----:B------:R-:W-:Y:S01]  /*0a00*/  UMOV UR5, URZ ;  /* 0x0000003f00057c82 */ /* 0x000fe20008000000 */
[----:B------:R-:W-:Y:S01]  /*0a10*/  UMOV UR4, URZ ;  /* 0x0000003f00047c82 */ /* 0x000fe20008000000 */
[----:B------:R-:W-:-:S04]  /*0a20*/  USHF.R.S32.HI UR9, URZ, 0x1f, UR8 ;  /* 0x0000001f3f097899 */ /* 0x000fc80008011408 */
[----:B------:R-:W-:-:S04]  /*0a30*/  ULEA.HI UR9, UR9, UR8, URZ, 0x7 ;  /* 0x0000000809097291 */ /* 0x000fc8000f8f383f */
[----:B------:R-:W-:Y:S01]  /*0a40*/  USHF.R.S32.HI UR13, URZ, 0x7, UR9 ;  /* 0x000000073f0d7899 */ /* 0x000fe20008011409 */
[----:B-1----:R-:W-:-:S13]  /*0a50*/  ISETP.NE.AND P2, PT, R0, 0x1, PT ;  /* 0x000000010000780c */ /* 0x002fda0003f45270 */
[----:B------:R-:W3:Y:S01]  /*0a60*/  @P2 LDC R15, c[0x0][0x10] ;  /* 0x00000400ff0f2b82 */ /* 0x000ee20000000800 */
[----:B0-2-4-:R-:W-:Y:S02]  /*0a70*/  @P2 IMAD.MOV.U32 R2, RZ, RZ, R21 ;  /* 0x000000ffff022224 */ /* 0x015fe400078e0015 */
[----:B------:R-:W-:Y:S02]  /*0a80*/  @P2 IMAD.MOV.U32 R3, RZ, RZ, RZ ;  /* 0x000000ffff032224 */ /* 0x000fe400078e00ff */
[----:B------:R-:W-:-:S03]  /*0a90*/  @P2 IMAD.MOV.U32 R5, RZ, RZ, RZ ;  /* 0x000000ffff052224 */ /* 0x000fc600078e00ff */
[----:B------:R-:W0:Y:S01]  /*0aa0*/  @!P2 LDC R9, c[0x0][0xc] ;  /* 0x00000300ff09ab82 */ /* 0x000e220000000800 */
[----:B------:R-:W-:Y:S01]  /*0ab0*/  ULDC UR6, c[0x0][0xc] ;  /* 0x0000030000067ab9 */ /* 0x000fe20000000800 */
[----:B------:R-:W-:Y:S02]  /*0ac0*/  ULDC UR7, c[0x0][0x10] ;  /* 0x0000040000077ab9 */ /* 0x000fe40000000800 */
[----:B------:R-:W-:-:S04]  /*0ad0*/  UIMAD.WIDE.U32 UR6, UR6, UR7, URZ ;  /* 0x00000007060672a5 */ /* 0x000fc8000f8e003f */
[----:B------:R-:W1:Y:S01]  /*0ae0*/  LDC R8, c[0x0][0x14] ;  /* 0x00000500ff087b82 */ /* 0x000e620000000800 */
[----:B---3--:R-:W-:-:S04]  /*0af0*/  @P2 IMAD.WIDE.U32 R2, R14, R15, R2 ;  /* 0x0000000f0e022225 */ /* 0x008fc800078e0002 */
[----:B------:R-:W-:Y:S02]  /*0b00*/  IMAD.MOV.U32 R15, RZ, RZ, RZ ;  /* 0x000000ffff0f7224 */ /* 0x000fe400078e00ff */
[----:B------:R-:W-:Y:S02]  /*0b10*/  @P2 IMAD.IADD R3, R3, 0x1, R5 ;  /* 0x0000000103032824 */ /* 0x000fe400078e0205 */
[----:B0-----:R-:W-:-:S04]  /*0b20*/  @!P2 IMAD.WIDE.U32 R4, R9, R21, R14 ;  /* 0x000000150904a225 */ /* 0x001fc800078e000e */
[----:B------:R-:W-:Y:S02]  /*0b30*/  @!P2 IMAD.MOV.U32 R2, RZ, RZ, R4 ;  /* 0x000000ffff02a224 */ /* 0x000fe400078e0004 */
[----:B------:R-:W-:Y:S02]  /*0b40*/  @!P2 IMAD.MOV.U32 R3, RZ, RZ, R5 ;  /* 0x000000ffff03a224 */ /* 0x000fe400078e0005 */
[C---:B-1----:R-:W-:Y:S02]  /*0b50*/  IMAD R17, R8.reuse, UR7, RZ ;  /* 0x0000000708117c24 */ /* 0x042fe4000f8e02ff */
[----:B------:R-:W-:Y:S01]  /*0b60*/  IMAD.WIDE.U32 R8, R8, UR6, RZ ;  /* 0x0000000608087c25 */ /* 0x000fe2000f8e00ff */
[----:B------:R-:W-:-:S03]  /*0b70*/  ULDC.64 UR6, c[0x0][0x650] ;  /* 0x0001940000067ab9 */ /* 0x000fc60000000a00 */
[----:B------:R-:W-:Y:S01]  /*0b80*/  IMAD.IADD R0, R9, 0x1, R17 ;  /* 0x0000000109007824 */ /* 0x000fe200078e0211 */
[----:B------:R-:W-:Y:S06]  /*0b90*/  @P0 BRA `(.L_x_10) ;  /* 0x0000000000200947 */ /* 0x000fec0003800000 */
[----:B------:R-:W-:Y:S01]  /*0ba0*/  UISETP.GE.U32.AND UP0, UPT, UR13, 0x9, UPT ;  /* 0x000000090d00788c */ /* 0x000fe2000bf06070 */
[----:B------:R-:W-:Y:S01]  /*0bb0*/  IADD3 R2, P0, R2, R8, RZ ;  /* 0x0000000802027210 */ /* 0x000fe20007f1e0ff */
[----:B------:R-:W-:-:S04]  /*0bc0*/  UIMAD.WIDE.U32 UR4, UR13, 0x38e38e39, URZ ;  /* 0x38e38e390d0478a5 */ /* 0x000fc8000f8e003f */
[----:B------:R-:W-:Y:S01]  /*0bd0*/  USHF.R.U32.HI UR5, URZ, 0x1, UR5 ;  /* 0x000000013f057899 */ /* 0x000fe20008011605 */
[----:B------:R-:W-:Y:S02]  /*0be0*/  IMAD.X R3, R0, 0x1, R3, P0 ;  /* 0x0000000100037824 */ /* 0x000fe400000e0603 */
[----:B------:R-:W-:Y:S02]  /*0bf0*/  UMOV UR4, URZ ;  /* 0x0000003f00047c82 */ /* 0x000fe40008000000 */
[----:B------:R-:W-:Y:S02]  /*0c00*/  @UP0 ULOP3.LUT UR4, UR5, 0x1, URZ, 0xc0, !UPT ;  /* 0x0000000105040892 */ /* 0x000fe4000f8ec03f */
[----:B------:R-:W-:-:S12]  /*0c10*/  UIMAD UR5, UR5, -0x9, UR13 ;  /* 0xfffffff7050578a4 */ /* 0x000fd8000f8e020d */
.L_x_10:
[----:B------:R-:W-:Y:S01]  /*0c20*/  ISETP.GE.U32.AND P0, PT, R2, UR6, PT ;  /* 0x0000000602007c0c */ /* 0x000fe2000bf06070 */
[----:B------:R-:W-:Y:S01]  /*0c30*/  IMAD.MOV.U32 R6, RZ, RZ, -0x1 ;  /* 0xffffffffff067424 */ /* 0x000fe200078e00ff */
[----:B------:R-:W-:Y:S01]  /*0c40*/  PRMT R16, RZ, 0x7610, R16 ;  /* 0x00007610ff107816 */ /* 0x000fe20000000010 */
[----:B------:R-:W-:Y:S01]  /*0c50*/  IMAD.MOV.U32 R5, RZ, RZ, -0x1 ;  /* 0xffffffffff057424 */ /* 0x000fe200078e00ff */
[----:B------:R-:W-:Y:S01]  /*0c60*/  ISETP.GE.U32.AND.EX P0, PT, R3, UR7, PT, P0 ;  /* 0x0000000703007c0c */ /* 0x000fe2000bf06100 */
[----:B------:R-:W-:-:S12]  /*0c70*/  IMAD.MOV.U32 R4, RZ, RZ, -0x1 ;  /* 0xffffffffff047424 */ /* 0x000fd800078e00ff */
[----:B------:R-:W-:Y:S05]  /*0c80*/  @P0 BRA `(.L_x_11) ;  /* 0x00000004005c0947 */ /* 0x000fea0003800000 */
[----:B------:R-:W0:Y:S01]  /*0c90*/  LDC.64 R24, c[0x0][0x628] ;  /* 0x00018a00ff187b82 */ /* 0x000e220000000a00 */
[----:B------:R-:W-:Y:S02]  /*0ca0*/  IMAD.MOV.U32 R4, RZ, RZ, R2 ;  /* 0x000000ffff047224 */ /* 0x000fe400078e0002 */
[----:B------:R-:W-:-:S05]  /*0cb0*/  IMAD.MOV.U32 R5, RZ, RZ, R3 ;  /* 0x000000ffff057224 */ /* 0x000fca00078e0003 */
[----:B------:R-:W1:Y:S08]  /*0cc0*/  LDC R6, c[0x0][0x630] ;  /* 0x00018c00ff067b82 */ /* 0x000e700000000800 */
[----:B------:R-:W2:Y:S01]  /*0cd0*/  LDC.64 R26, c[0x0][0x620] ;  /* 0x00018800ff1a7b82 */ /* 0x000ea20000000a00 */
[----:B0-----:R-:W-:-:S04]  /*0ce0*/  ISETP.NE.U32.AND P0, PT, R24, RZ, PT ;  /* 0x000000ff1800720c */ /* 0x001fc80003f05070 */
[----:B------:R-:W-:-:S13]  /*0cf0*/  ISETP.NE.AND.EX P0, PT, R25, RZ, PT, P0 ;  /* 0x000000ff1900720c */ /* 0x000fda0003f05300 */
[----:B-12---:R-:W-:Y:S05]  /*0d00*/  @!P0 BRA `(.L_x_12) ;  /* 0x0000000000288947 */ /* 0x006fea0003800000 */
[----:B------:R-:W0:Y:S02]  /*0d10*/  LDC R19, c[0x0][0x634] ;  /* 0x00018d00ff137b82 */ /* 0x000e240000000800 */
[----:B0-----:R-:W-:-:S05]  /*0d20*/  IADD3 R19, P0, R2, R19, RZ ;  /* 0x0000001302137210 */ /* 0x001fca0007f1e0ff */
[----:B------:R-:W-:-:S04]  /*0d30*/  IMAD.X R23, RZ, RZ, R3, P0 ;  /* 0x000000ffff177224 */ /* 0x000fc800000e0603 */
[----:B------:R-:W-:-:S04]  /*0d40*/  IMAD.WIDE.U32 R4, R23, R24, RZ ;  /* 0x0000001817047225 */ /* 0x000fc800078e00ff */
[----:B------:R-:W-:-:S04]  /*0d50*/  IMAD.WIDE.U32 R16, P0, R19, R25, R4 ;  /* 0x0000001913107225 */ /* 0x000fc80007800004 */
[----:B------:R-:W-:-:S04]  /*0d60*/  IMAD.WIDE.U32 R4, R19, R24, RZ ;  /* 0x0000001813047225 */ /* 0x000fc800078e00ff */
[----:B------:R-:W-:Y:S01]  /*0d70*/  IMAD.X R19, RZ, RZ, RZ, P0 ;  /* 0x000000ffff137224 */ /* 0x000fe200000e06ff */
[----:B------:R-:W-:Y:S01]  /*0d80*/  IADD3 RZ, P0, R5, R16, RZ ;  /* 0x0000001005ff7210 */ /* 0x000fe20007f1e0ff */
[----:B------:R-:W-:-:S04]  /*0d90*/  IMAD.MOV.U32 R18, RZ, RZ, R17 ;  /* 0x000000ffff127224 */ /* 0x000fc800078e0011 */
[----:B------:R-:W-:-:S08]  /*0da0*/  IMAD.WIDE.U32.X R4, R23, R25, R18, P0 ;  /* 0x0000001917047225 */ /* 0x000fd000000e0412 */
.L_x_12:
[--C-:B------:R-:W-:Y:S01]  /*0db0*/  SHF.R.U64 R32, R4, R6, R5.reuse ;  /* 0x0000000604207219 */ /* 0x100fe20000001205 */
[----:B------:R-:W0:Y:S01]  /*0dc0*/  LDC.64 R28, c[0x0][0x640] ;  /* 0x00019000ff1c7b82 */ /* 0x000e220000000a00 */
[----:B------:R-:W-:Y:S01]  /*0dd0*/  I2FP.F32.U32 R4, R14 ;  /* 0x0000000e00047245 */ /* 0x000fe20000201000 */
[----:B------:R-:W-:Y:S01]  /*0de0*/  ULDC UR6, c[0x0][0x150] ;  /* 0x0000540000067ab9 */ /* 0x000fe20000000800 */
[----:B------:R-:W-:Y:S02]  /*0df0*/  SHF.R.U32.HI R5, RZ, R6, R5 ;  /* 0x00000006ff057219 */ /* 0x000fe40000011605 */
[----:B------:R-:W-:Y:S01]  /*0e00*/  IADD3 R17, P0, RZ, -R32, RZ ;  /* 0x80000020ff117210 */ /* 0x000fe20007f1e0ff */
[----:B------:R-:W-:Y:S01]  /*0e10*/  FMUL R6, R4, UR6 ;  /* 0x0000000604067c20 */ /* 0x000fe20008400000 */
[----:B------:R-:W-:Y:S01]  /*0e20*/  ULDC UR6, c[0x0][0x154] ;  /* 0x0000550000067ab9 */ /* 0x000fe20000000800 */
[----:B------:R-:W1:Y:S02]  /*0e30*/  LDC R18, c[0x0][0x618] ;  /* 0x00018600ff127b82 */ /* 0x000e640000000800 */
[----:B------:R-:W-:-:S02]  /*0e40*/  IMAD.X R19, RZ, RZ, ~R5, P0 ;  /* 0x000000ffff137224 */ /* 0x000fc400000e0e05 */
[----:B------:R-:W2:Y:S01]  /*0e50*/  F2I.U32.TRUNC.NTZ R6, R6 ;  /* 0x0000000600067305 */ /* 0x000ea2000020f000 */
[----:B------:R-:W-:-:S03]  /*0e60*/  IMAD.WIDE.U32 R4, R17, R26, R2 ;  /* 0x0000001a11047225 */ /* 0x000fc600078e0002 */
[----:B------:R-:W3:Y:S01]  /*0e70*/  LDC R15, c[0x0][0x144] ;  /* 0x00005100ff0f7b82 */ /* 0x000ee20000000800 */
[----:B------:R-:W-:-:S04]  /*0e80*/  IMAD R16, R19, R26, RZ ;  /* 0x0000001a13107224 */ /* 0x000fc800078e02ff */
[----:B------:R-:W-:-:S03]  /*0e90*/  IMAD R17, R17, R27, R16 ;  /* 0x0000001b11117224 */ /* 0x000fc600078e0210 */
[----:B------:R-:W4:Y:S01]  /*0ea0*/  LDC R22, c[0x0][0x608] ;  /* 0x00018200ff167b82 */ /* 0x000f220000000800 */
[----:B------:R-:W-:Y:S01]  /*0eb0*/  IMAD.IADD R17, R5, 0x1, R17 ;  /* 0x0000000105117824 */ /* 0x000fe200078e0211 */
[----:B0-----:R-:W-:Y:S01]  /*0ec0*/  ISETP.NE.U32.AND P0, PT, R28, RZ, PT ;  /* 0x000000ff1c00720c */ /* 0x001fe20003f05070 */
[----:B--2---:R-:W-:-:S03]  /*0ed0*/  IMAD.MOV R5, RZ, RZ, -R6 ;  /* 0x000000ffff057224 */ /* 0x004fc600078e0a06 */
[----:B------:R-:W-:Y:S02]  /*0ee0*/  ISETP.NE.AND.EX P0, PT, R29, RZ, PT, P0 ;  /* 0x000000ff1d00720c */ /* 0x000fe40003f05300 */
[----:B------:R-:W0:Y:S01]  /*0ef0*/  LDC R19, c[0x0][0x658] ;  /* 0x00019600ff137b82 */ /* 0x000e220000000800 */
[-CC-:B-1----:R-:W-:Y:S02]  /*0f00*/  SHF.R.U64 R26, R4, R18.reuse, R17.reuse ;  /* 0x00000012041a7219 */ /* 0x182fe40000001211 */
[----:B------:R-:W-:Y:S02]  /*0f10*/  I2FP.F32.U32 R4, R21 ;  /* 0x0000001500047245 */ /* 0x000fe40000201000 */
[----:B------:R-:W-:Y:S01]  /*0f20*/  SHF.R.U32.HI R17, RZ, R18, R17 ;  /* 0x00000012ff117219 */ /* 0x000fe20000011611 */
[----:B------:R-:W-:Y:S02]  /*0f30*/  IMAD.MOV.U32 R18, RZ, RZ, 0x1 ;  /* 0x00000001ff127424 */ /* 0x000fe400078e00ff */
[----:B------:R-:W1:Y:S01]  /*0f40*/  LDC R24, c[0x0][0x148] ;  /* 0x00005200ff187b82 */ /* 0x000e620000000800 */
[----:B---3--:R-:W-:-:S02]  /*0f50*/  IMAD R6, R15, R5, R14 ;  /* 0x000000050f067224 */ /* 0x008fc400078e020e */
[----:B------:R-:W-:Y:S01]  /*0f60*/  FMUL R5, R4, UR6 ;  /* 0x0000000604057c20 */ /* 0x000fe20008400000 */
[----:B------:R-:W-:-:S04]  /*0f70*/  IMAD.MOV.U32 R4, RZ, RZ, -0x1 ;  /* 0xffffffffff047424 */ /* 0x000fc800078e00ff */
[----:B------:R-:W2:Y:S01]  /*0f80*/  LDC R25, c[0x0][0x600] ;  /* 0x00018000ff197b82 */ /* 0x000ea20000000800 */
[-CC-:B----4-:R-:W-:Y:S02]  /*0f90*/  SHF.R.U64 R34, R26, R22.reuse, R17.reuse ;  /* 0x000000161a227219 */ /* 0x190fe40000001211 */
[----:B------:R-:W-:Y:S02]  /*0fa0*/  SHF.R.U32.HI R14, RZ, R22, R17 ;  /* 0x00000016ff0e7219 */ /* 0x000fe40000011611 */
[----:B------:R3:W4:Y:S03]  /*0fb0*/  F2I.U32.TRUNC.NTZ R22, R5 ;  /* 0x0000000500167305 */ /* 0x000726000020f000 */
[----:B------:R-:W1:Y:S01]  /*0fc0*/  LDC R27, c[0x0][0x648] ;  /* 0x00019200ff1b7b82 */ /* 0x000e620000000800 */
[-C--:B0-----:R-:W-:Y:S02]  /*0fd0*/  SHF.R.U64 R36, R34, R19.reuse, R14 ;  /* 0x0000001322247219 */ /* 0x081fe4000000120e */
[----:B------:R-:W-:-:S02]  /*0fe0*/  SHF.L.U32 R4, R4, R19, RZ ;  /* 0x0000001304047219 */ /* 0x000fc400000006ff */
[-C--:B------:R-:W-:Y:S02]  /*0ff0*/  SHF.R.U32.HI R14, RZ, R19.reuse, R14 ;  /* 0x00000013ff0e7219 */ /* 0x080fe4000001160e */
[----:B------:R-:W-:Y:S01]  /*1000*/  SHF.L.U32 R18, R18, R19, RZ ;  /* 0x0000001312127219 */ /* 0x000fe200000006ff */
[----:B------:R-:W0:Y:S01]  /*1010*/  LDC R31, c[0x0][0x638] ;  /* 0x00018e00ff1f7b82 */ /* 0x000e220000000800 */
[----:B------:R-:W-:Y:S01]  /*1020*/  LOP3.LUT R19, RZ, R4, RZ, 0x33, !PT ;  /* 0x00000004ff137212 */ /* 0x000fe200078e33ff */
[----:B------:R-:W-:Y:S02]  /*1030*/  IMAD.MOV.U32 R4, RZ, RZ, R36 ;  /* 0x000000ffff047224 */ /* 0x000fe400078e0024 */
[----:B---3--:R-:W-:-:S04]  /*1040*/  IMAD.MOV.U32 R5, RZ, RZ, R14 ;  /* 0x000000ffff057224 */ /* 0x008fc800078e000e */
[----:B------:R-:W3:Y:S01]  /*1050*/  LDC R30, c[0x0][0x610] ;  /* 0x00018400ff1e7b82 */ /* 0x000ee20000000800 */
[----:B----4-:R-:W-:Y:S05]  /*1060*/  @!P0 BRA `(.L_x_13) ;  /* 0x0000000000288947 */ /* 0x010fea0003800000 */
[----:B------:R-:W4:Y:S02]  /*1070*/  LDC R17, c[0x0][0x64c] ;  /* 0x00019300ff117b82 */ /* 0x000f240000000800 */
[----:B----4-:R-:W-:-:S05]  /*1080*/  IADD3 R17, P0, R36, R17, RZ ;  /* 0x0000001124117210 */ /* 0x010fca0007f1e0ff */
        /* <DEDUP_REMOVED lines=8> */
.L_x_13:
[----:B-1----:R-:W-:Y:S01]  /*1110*/  SHF.R.U64 R4, R4, R27, R5 ;  /* 0x0000001b04047219 */ /* 0x002fe20000001205 */
[----:B--2---:R-:W-:Y:S01]  /*1120*/  VIADD R5, R25, 0xffffffff ;  /* 0xffffffff19057836 */ /* 0x004fe20000000000 */
[----:B------:R-:W-:Y:S01]  /*1130*/  LOP3.LUT R19, R34, R19, RZ, 0xc0, !PT ;  /* 0x0000001322137212 */ /* 0x000fe200078ec0ff */
[----:B------:R-:W-:Y:S02]  /*1140*/  IMAD.MOV R22, RZ, RZ, -R22 ;  /* 0x000000ffff167224 */ /* 0x000fe400078e0a16 */
[----:B------:R-:W-:Y:S01]  /*1150*/  IMAD.MOV R14, RZ, RZ, -R4 ;  /* 0x000000ffff0e7224 */ /* 0x000fe200078e0a04 */
[----:B------:R-:W-:Y:S01]  /*1160*/  LOP3.LUT R5, R26, R5, RZ, 0xc0, !PT ;  /* 0x000000051a057212 */ /* 0x000fe200078ec0ff */
[----:B------:R-:W-:Y:S02]  /*1170*/  IMAD R19, R18, R4, R19 ;  /* 0x0000000412137224 */ /* 0x000fe400078e0213 */
[----:B------:R-:W-:Y:S02]  /*1180*/  @P2 IMAD R6, R24, R22, R21 ;  /* 0x0000001618062224 */ /* 0x000fe400078e0215 */
[----:B0-----:R-:W-:-:S02]  /*1190*/  IMAD R4, R14, R31, R36 ;  /* 0x0000001f0e047224 */ /* 0x001fc400078e0224 */
[----:B---3--:R-:W-:Y:S02]  /*11a0*/  IMAD R6, R19, R30, R6 ;  /* 0x0000001e13067224 */ /* 0x008fe400078e0206 */
[----:B------:R-:W-:Y:S02]  /*11b0*/  IMAD R15, R4, R25, R5 ;  /* 0x00000019040f7224 */ /* 0x000fe400078e0205 */
[----:B------:R-:W-:Y:S02]  /*11c0*/  IMAD.MOV.U32 R16, RZ, RZ, 0x1 ;  /* 0x00000001ff107424 */ /* 0x000fe400078e00ff */
[----:B------:R-:W-:Y:S01]  /*11d0*/  IMAD.MOV.U32 R4, RZ, RZ, R32 ;  /* 0x000000ffff047224 */ /* 0x000fe200078e0020 */
[----:B------:R-:W-:Y:S02]  /*11e0*/  SEL R5, R15, R6, !P2 ;  /* 0x000000060f057207 */ /* 0x000fe40005000000 */
[----:B------:R-:W-:-:S07]  /*11f0*/  SEL R6, R6, R15, !P2 ;  /* 0x0000000f06067207 */ /* 0x000fce0005000000 */
.L_x_11:
[----:B------:R-:W-:Y:S05]  /*1200*/  @!P3 BRA `(.L_x_14) ;  /* 0x0000006c00b8b947 */ /* 0x000fea0003800000 */
[----:B------:R-:W-:-:S13]  /*1210*/  ISETP.GT.U32.AND P0, PT, R33, 0x1, PT ;  /* 0x000000012100780c */ /* 0x000fda0003f04070 */
[----:B------:R-:W-:Y:S05]  /*1220*/  @P0 EXIT ;  /* 0x000000000000094d */ /* 0x000fea0003800000 */
.L_x_15:
[----:B------:R-:W-:-:S08]  /*1230*/  NOP ;  /* 0x0000000000007918 */ /* 0x000fd00000000000 */
[----:B------:R-:W0:Y:S02]  /*1240*/  USETMAXREG.TRY_ALLOC.CTAPOOL UP0, 0xe8 ;  /* 0x000000e8000079c8 */ /* 0x000e240008000600 */
[----:B0-----:R-:W-:-:S13]  /*1250*/  PLOP3.LUT P0, PT, PT, PT, UP0, 0x80, 0x0 ;  /* 0x000000000000781c */ /* 0x001fda0003f0f008 */
[----:B------:R-:W-:Y:S05]  /*1260*/  @!P0 BRA `(.L_x_15) ;  /* 0xfffffffc00f08947 */ /* 0x000fea000383ffff */
[----:B------:R-:W-:-:S13]  /*1270*/  LOP3.LUT P0, RZ, R16, 0xff, RZ, 0xc0, !PT ;  /* 0x000000ff10ff7812 */ /* 0x000fda000780c0ff */
[----:B------:R-:W-:Y:S05]  /*1280*/  @!P0 EXIT ;  /* 0x000000000000894d */ /* 0x000fea0003800000 */
[----:B------:R-:W0:Y:S01]  /*1290*/  S2UR UR6, SR_CgaCtaId ;  /* 0x00000000000679c3 */ /* 0x000e220000008800 */
[----:B------:R-:W-:Y:S01]  /*12a0*/  SHF.R.S32.HI R14, RZ, 0x1f, R11 ;  /* 0x0000001fff0e7819 */ /* 0x000fe2000001140b */
[----:B------:R-:W-:Y:S01]  /*12b0*/  UIADD3 UR7, UR11, -0x1, URZ ;  /* 0xffffffff0b077890 */ /* 0x000fe2000fffe03f */
[----:B------:R-:W-:Y:S01]  /*12c0*/  LOP3.LUT R146, R7, 0x1, RZ, 0xfc, !PT ;  /* 0x0000000107927812 */ /* 0x000fe200078efcff */
[----:B------:R-:W-:Y:S01]  /*12d0*/  UMOV UR9, 0x400 ;  /* 0x0000040000097882 */ /* 0x000fe20000000000 */
[CC--:B------:R-:W-:Y:S01]  /*12e0*/  LEA.HI R13, R14.reuse, R11.reuse, RZ, 0x2 ;  /* 0x0000000b0e0d7211 */ /* 0x0c0fe200078f10ff */
[----:B------:R-:W-:Y:S01]  /*12f0*/  UISETP.LT.AND UP0, UPT, UR13, 0x1, UPT ;  /* 0x000000010d00788c */ /* 0x000fe2000bf01270 */
[----:B------:R-:W-:Y:S01]  /*1300*/  LEA.HI R17, R14, R11, RZ, 0x5 ;  /* 0x0000000b0e117211 */ /* 0x000fe200078f28ff */
[----:B------:R-:W-:Y:S01]  /*1310*/  USHF.L.U32 UR21, UR13, 0x1, URZ ;  /* 0x000000010d157899 */ /* 0x000fe2000800063f */
[--C-:B------:R-:W-:Y:S01]  /*1320*/  SHF.R.S32.HI R15, RZ, 0x2, R13.reuse ;  /* 0x00000002ff0f7819 */ /* 0x100fe2000001140d */
[----:B------:R-:W-:Y:S01]  /*1330*/  USEL UR10, UR13, 0x1, UP0 ;  /* 0x000000010d0a7887 */ /* 0x000fe20008000000 */
[----:B------:R-:W-:Y:S01]  /*1340*/  SHF.R.S32.HI R16, RZ, 0x1f, R13 ;  /* 0x0000001fff107819 */ /* 0x000fe2000001140d */
[----:B------:R-:W-:Y:S01]  /*1350*/  UISETP.NE.AND UP0, UPT, UR7, URZ, UPT ;  /* 0x0000003f0700728c */ /* 0x000fe2000bf05270 */
[----:B------:R-:W-:Y:S01]  /*1360*/  SHF.R.S32.HI R17, RZ, 0x5, R17 ;  /* 0x00000005ff117819 */ /* 0x000fe20000011411 */
[----:B------:R-:W-:Y:S01]  /*1370*/  UIADD3 UR10, -UR10, UR13, URZ ;  /* 0x0000000d0a0a7290 */ /* 0x000fe2000fffe13f */
[----:B------:R-:W-:-:S04]  /*1380*/  LEA.HI R16, R16, R15, RZ, 0x3 ;  /* 0x0000000f10107211 */ /* 0x000fc800078f18ff */
[----:B------:R-:W-:Y:S01]  /*1390*/  LOP3.LUT R16, R16, 0xfffffff8, RZ, 0xc0, !PT ;  /* 0xfffffff810107812 */ /* 0x000fe200078ec0ff */
[----:B0-----:R-:W-:-:S04]  /*13a0*/  ULEA UR9, UR6, UR9, 0x18 ;  /* 0x0000000906097291 */ /* 0x001fc8000f8ec03f */
[----:B------:R-:W-:Y:S01]  /*13b0*/  IMAD.IADD R14, R15, 0x1, -R16 ;  /* 0x000000010f0e7824 */ /* 0x000fe200078e0a10 */
[----:B------:R-:W-:Y:S01]  /*13c0*/  USHF.L.U32 UR6, UR7, 0x3, URZ ;  /* 0x0000000307067899 */ /* 0x000fe2000800063f */
[----:B------:R-:W-:Y:S01]  /*13d0*/  LOP3.LUT R16, R13, 0xfffffffc, RZ, 0xc0, !PT ;  /* 0xfffffffc0d107812 */ /* 0x000fe200078ec0ff */
[----:B------:R-:W-:Y:S01]  /*13e0*/  USEL UR7, URZ, 0x1, UP0 ;  /* 0x000000013f077887 */ /* 0x000fe20008000000 */
[--C-:B------:R-:W-:Y:S01]  /*13f0*/  IMAD R13, R17, -0x10, -R14.reuse ;  /* 0xfffffff0110d7824 */ /* 0x100fe200078e0a0e */
[----:B------:R-:W-:Y:S01]  /*1400*/  ULOP3.LUT UR6, UR6, 0x8, URZ, 0xc0, !UPT ;  /* 0x0000000806067892 */ /* 0x000fe2000f8ec03f */
[----:B------:R-:W-:Y:S01]  /*1410*/  SHF.R.S32.HI R15, RZ, 0x1f, R14 ;  /* 0x0000001fff0f7819 */ /* 0x000fe2000001140e */
[----:B------:R-:W-:Y:S01]  /*1420*/  UIADD3 UR22, UR9, 0xa0, URZ ;  /* 0x000000a009167890 */ /* 0x000fe2000fffe03f */
[----:B------:R-:W-:Y:S01]  /*1430*/  IMAD.IADD R11, R11, 0x1, -R16 ;  /* 0x000000010b0b7824 */ /* 0x000fe200078e0a10 */
[----:B------:R-:W-:Y:S01]  /*1440*/  ULOP3.LUT UR23, UR6, 0x8, URZ, 0x3c, !UPT ;  /* 0x0000000806177892 */ /* 0x000fe2000f8e3c3f */
[----:B------:R-:W-:Y:S01]  /*1450*/  IMAD.U32 R148, RZ, RZ, UR7 ;  /* 0x00000007ff947e24 */ /* 0x000fe2000f8e00ff */
[----:B------:R-:W-:Y:S01]  /*1460*/  ULOP3.LUT UR12, UR6, 0x18, URZ, 0x3c, !UPT ;  /* 0x00000018060c7892 */ /* 0x000fe2000f8e3c3f */
[----:B------:R-:W-:Y:S01]  /*1470*/  IMAD.WIDE R14, R17, 0x10, R14 ;  /* 0x00000010110e7825 */ /* 0x000fe200078e020e */
[----:B------:R-:W-:Y:S01]  /*1480*/  ULEA UR11, UR11, UR22, 0x3 ;  /* 0x000000160b0b7291 */ /* 0x000fe2000f8e183f */
[----:B------:R-:W-:-:S02]  /*1490*/  ULDC UR6, c[0x0][0x284] ;  /* 0x0000a10000067ab9 */ /* 0x000fc40000000800 */
[----:B------:R-:W-:-:S09]  /*14a0*/  VIADD R13, R13, UR6 ;  /* 0x000000060d0d7c36 */ /* 0x000fd20008000000 */
.L_x_170:
[----:B------:R-:W-:Y:S01]  /*14b0*/  SHF.L.U32 R16, R148, 0x1f, RZ ;  /* 0x0000001f94107819 */ /* 0x000fe200000006ff */
[----:B------:R-:W0:Y:S01]  /*14c0*/  LDC R17, c[0x0][0x28c] ;  /* 0x0000a300ff117b82 */ /* 0x000e220000000800 */
[----:B------:R-:W-:Y:S01]  /*14d0*/  UMOV UR6, URZ ;  /* 0x0000003f00067c82 */ /* 0x000fe20008000000 */
[----:B------:R-:W-:Y:S01]  /*14e0*/  UMOV UR20, UR5 ;  /* 0x0000000500147c82 */ /* 0x000fe20008000000 */
[----:B-1----:R-:W1:Y:S01]  /*14f0*/  SYNCS.PHASECHK.TRANS64.TRYWAIT P0, [UR11+-0x8], R16 ;  /* 0xfffff810ff0075a7 */ /* 0x002e62000800014b */
[----:B0-----:R-:W-:Y:S01]  /*1500*/  ISETP.GE.AND P1, PT, R17, 0x1, PT ;  /* 0x000000011100780c */ /* 0x001fe20003f26270 */
[----:B-1-34-:R-:W-:-:S12]  /*1510*/  @!P0 BRA `(.L_x_16) ;  /* 0x0000007c008c8947 */ /* 0x01afd80003800000 */
.L_x_197:
[----:B------:R-:W-:Y:S01]  /*1520*/  UMOV UR7, URZ ;  /* 0x0000003f00077c82 */ /* 0x000fe20008000000 */
[----:B------:R-:W-:Y:S01]  /*1530*/  UMOV UR8, URZ ;  /* 0x0000003f00087c82 */ /* 0x000fe20008000000 */
[----:B------:R-:W-:Y:S02]  /*1540*/  CS2R R22, SRZ ;  /* 0x0000000000167805 */ /* 0x000fe4000001ff00 */
[----:B------:R-:W-:Y:S02]  /*1550*/  CS2R R20, SRZ ;  /* 0x0000000000147805 */ /* 0x000fe4000001ff00 */
[----:B------:R-:W-:Y:S02]  /*1560*/  CS2R R88, SRZ ;  /* 0x0000000000587805 */ /* 0x000fe4000001ff00 */
[----:B------:R-:W-:Y:S02]  /*1570*/  CS2R R90, SRZ ;  /* 0x00000000005a7805 */ /* 0x000fe4000001ff00 */
[----:B------:R-:W-:-:S02]  /*1580*/  CS2R R92, SRZ ;  /* 0x00000000005c7805 */ /* 0x000fc4000001ff00 */
[----:B------:R-:W-:Y:S02]  /*1590*/  CS2R R94, SRZ ;  /* 0x00000000005e7805 */ /* 0x000fe4000001ff00 */
        /* <DEDUP_REMOVED lines=24> */
[----:B------:R-:W-:Y:S01]  /*1720*/  CS2R R144, SRZ ;  /* 0x0000000000907805 */ /* 0x000fe2000001ff00 */
[----:B------:R-:W-:Y:S01]  /*1730*/  IMAD.MOV.U32 R147, RZ, RZ, RZ ;  /* 0x000000ffff937224 */ /* 0x000fe200078e00ff */
[----:B------:R-:W-:Y:S01]  /*1740*/  CS2R R24, SRZ ;  /* 0x0000000000187805 */ /* 0x000fe2000001ff00 */
[----:B------:R-:W-:Y:S01]  /*1750*/  IMAD.MOV.U32 R149, RZ, RZ, RZ ;  /* 0x000000ffff957224 */ /* 0x000fe200078e00ff */
[----:B------:R-:W-:Y:S01]  /*1760*/  CS2R R26, SRZ ;  /* 0x00000000001a7805 */ /* 0x000fe2000001ff00 */
[----:B------:R-:W-:Y:S01]  /*1770*/  IMAD.U32 R19, RZ, RZ, UR4 ;  /* 0x00000004ff137e24 */ /* 0x000fe2000f8e00ff */
        /* <DEDUP_REMOVED lines=29> */
[----:B------:R-:W-:Y:S01]  /*1950*/  CS2R R86, SRZ ;  /* 0x0000000000567805 */ /* 0x000fe2000001ff00 */
[----:B------:R-:W-:Y:S06]  /*1960*/  @!P1 BRA `(.L_x_17) ;  /* 0x00000008006c9947 */ /* 0x000fec0003800000 */
[----:B------:R-:W-:-:S13]  /*1970*/  ISETP.NE.AND P1, PT, R146, 0x3, PT ;  /* 0x000000039200780c */ /* 0x000fda0003f25270 */
[----:B------:R-:W-:Y:S05]  /*1980*/  @!P1 BRA `(.L_x_18) ;  /* 0x0000000000049947 */ /* 0x000fea0003800000 */
[----:B------:R-:W-:Y:S01]  /*1990*/  BPT.TRAP 0x1 ;  /* 0x000000040000795c */ /* 0x000fe20000300000 */
.L_x_18:
[----:B------:R-:W-:Y:S01]  /*19a0*/  ULEA UR6, UR5, UR9, 0x3 ;  /* 0x0000000905067291 */ /* 0x000fe2000f8e183f */
[----:B0-----:R-:W-:-:S05]  /*19b0*/  IMAD.U32 R16, RZ, RZ, UR4 ;  /* 0x00000004ff107e24 */ /* 0x001fca000f8e00ff */
[----:B------:R-:W-:-:S04]  /*19c0*/  SHF.L.U32 R16, R16, 0x1f, RZ ;  /* 0x0000001f10107819 */ /* 0x000fc800000006ff */
[----:B------:R0:W1:Y:S01]  /*19d0*/  SYNCS.PHASECHK.TRANS64.TRYWAIT P0, [UR6], R16 ;  /* 0x00000010ff0075a7 */ /* 0x0000620008000146 */
[----:B------:R-:W-:Y:S05]  /*19e0*/  @!P1 BRA `(.L_x_19) ;  /* 0x0000000000049947 */ /* 0x000fea0003800000 */
[----:B------:R-:W-:Y:S01]  /*19f0*/  BPT.TRAP 0x1 ;  /* 0x000000040000795c */ /* 0x000fe20000300000 */
.L_x_19:
[----:B-1----:R-:W-:Y:S05]  /*1a00*/  @P0 BRA `(.L_x_20) ;  /* 0x0000000000080947 */ /* 0x002fea0003800000 */
[----:B------:R-:W1:Y:S02]  /*1a10*/  SYNCS.PHASECHK.TRANS64.TRYWAIT P0, [UR6], R16 ;  /* 0x00000010ff0075a7 */ /* 0x000e640008000146 */
[----:B-1----:R-:W-:Y:S05]  /*1a20*/  @!P0 BRA `(.L_x_21) ;  /* 0x0000007800608947 */ /* 0x002fea0003800000 */
.L_x_20:
[----:B------:R-:W-:Y:S01]  /*1a30*/  UIADD3 UR6, UR9, 0x180, URZ ;  /* 0x0000018009067890 */ /* 0x000fe2000fffe03f */
[----:B------:R-:W-:Y:S01]  /*1a40*/  WARPGROUP.ARRIVE ;  /* 0x00000000000079c5 */ /* 0x000fe20000000000 */
[----:B------:R-:W-:Y:S01]  /*1a50*/  UIADD3 UR7, UR9, 0x12180, URZ ;  /* 0x0001218009077890 */ /* 0x000fe2000fffe03f */
[----:B------:R-:W-:Y:S01]  /*1a60*/  CS2R R22, SRZ ;  /* 0x0000000000167805 */ /* 0x000fe2000001ff00 */
[----:B------:R-:W-:Y:S01]  /*1a70*/  USHF.R.U32.HI UR6, URZ, 0x4, UR6 ;  /* 0x000000043f067899 */ /* 0x000fe20008011606 */
[----:B------:R-:W-:Y:S01]  /*1a80*/  CS2R R20, SRZ ;  /* 0x0000000000147805 */ /* 0x000fe2000001ff00 */
[----:B------:R-:W-:Y:S01]  /*1a90*/  USHF.R.U32.HI UR7, URZ, 0x4, UR7 ;  /* 0x000000043f077899 */ /* 0x000fe20008011607 */
[----:B------:R-:W-:Y:S01]  /*1aa0*/  CS2R R88, SRZ ;  /* 0x0000000000587805 */ /* 0x000fe2000001ff00 */
[----:B------:R-:W-:Y:S01]  /*1ab0*/  ULOP3.LUT UR6, UR6, 0x3fff, URZ, 0xc0, !UPT ;  /* 0x00003fff06067892 */ /* 0x000fe2000f8ec03f */
[----:B------:R-:W-:Y:S01]  /*1ac0*/  CS2R R90, SRZ ;  /* 0x00000000005a7805 */ /* 0x000fe2000001ff00 */
[----:B------:R-:W-:Y:S01]  /*1ad0*/  ULOP3.LUT UR7, UR7, 0x3fff, URZ, 0xc0, !UPT ;  /* 0x00003fff07077892 */ /* 0x000fe2000f8ec03f */
[----:B------:R-:W-:Y:S01]  /*1ae0*/  CS2R R92, SRZ ;  /* 0x00000000005c7805 */ /* 0x000fe2000001ff00 */
[----:B------:R-:W-:Y:S01]  /*1af0*/  ULOP3.LUT UR6, UR6, 0x10000, URZ, 0xfc, !UPT ;  /* 0x0001000006067892 */ /* 0x000fe2000f8efc3f */
[----:B------:R-:W-:Y:S01]  /*1b00*/  CS2R R94, SRZ ;  /* 0x00000000005e7805 */ /* 0x000fe2000001ff00 */
[----:B------:R-:W-:Y:S01]  /*1b10*/  ULOP3.LUT UR7, UR7, 0x10000, URZ, 0xfc, !UPT ;  /* 0x0001000007077892 */ /* 0x000fe2000f8efc3f */
[----:B------:R-:W-:Y:S01]  /*1b20*/  CS2R R96, SRZ ;  /* 0x0000000000607805 */ /* 0x000fe2000001ff00 */
[----:B------:R-:W-:Y:S01]  /*1b30*/  ULEA UR6, UR5, UR6, 0x9 ;  /* 0x0000000605067291 */ /* 0x000fe2000f8e483f */
[----:B------:R-:W-:Y:S01]  /*1b40*/  CS2R R98, SRZ ;  /* 0x0000000000627805 */ /* 0x000fe2000001ff00 */
[----:B------:R-:W-:Y:S01]  /*1b50*/  ULEA UR7, UR5, UR7, 0xa ;  /* 0x0000000705077291 */ /* 0x000fe2000f8e503f */
[----:B------:R-:W-:Y:S01]  /*1b60*/  CS2R R100, SRZ ;  /* 0x0000000000647805 */ /* 0x000fe2000001ff00 */
[----:B------:R-:W-:Y:S01]  /*1b70*/  UMOV UR17, 0x40000040 ;  /* 0x4000004000117882 */ /* 0x000fe20000000000 */
[----:B------:R-:W-:Y:S01]  /*1b80*/  UMOV UR19, 0x40000040 ;  /* 0x4000004000137882 */ /* 0x000fe20000000000 */
[----:B------:R-:W-:Y:S01]  /*1b90*/  CS2R R102, SRZ ;  /* 0x0000000000667805 */ /* 0x000fe2000001ff00 */
[----:B------:R-:W-:Y:S01]  /*1ba0*/  UMOV UR16, UR6 ;  /* 0x0000000600107c82 */ /* 0x000fe20008000000 */
[----:B------:R-:W-:Y:S01]  /*1bb0*/  CS2R R104, SRZ ;  /* 0x0000000000687805 */ /* 0x000fe2000001ff00 */
[----:B------:R-:W-:Y:S01]  /*1bc0*/  UMOV UR18, UR7 ;  /* 0x0000000700127c82 */ /* 0x000fe20008000000 */
[----:B------:R-:W-:Y:S01]  /*1bd0*/  CS2R R106, SRZ ;  /* 0x00000000006a7805 */ /* 0x000fe2000001ff00 */
[----:B------:R-:W-:Y:S01]  /*1be0*/  QGMMA.64x128x32.F32.E4M3.E4M3 R24, gdesc[UR16], RZ, !UPT ;  /* 0x01e00000101879f3 */ /* 0x000fe2000c7008ff */
[----:B------:R-:W-:Y:S01]  /*1bf0*/  UIADD3 UR16, UR6, 0x2, URZ ;  /* 0x0000000206107890 */ /* 0x000fe2000fffe03f */
[----:B------:R-:W-:Y:S01]  /*1c00*/  CS2R R108, SRZ ;  /* 0x00000000006c7805 */ /* 0x000fe2000001ff00 */
[----:B------:R-:W-:Y:S01]  /*1c10*/  UIADD3 UR18, UR7, 0x2, URZ ;  /* 0x0000000207127890 */ /* 0x000fe2000fffe03f */
[----:B------:R-:W-:Y:S01]  /*1c20*/  CS2R R110, SRZ ;  /* 0x00000000006e7805 */ /* 0x000fe2000001ff00 */
[----:B------:R-:W-:Y:S01]  /*1c30*/  UMOV UR17, 0x40000040 ;  /* 0x4000004000117882 */ /* 0x000fe20000000000 */
[----:B------:R-:W-:Y:S01]  /*1c40*/  UMOV UR19, 0x40000040 ;  /* 0x4000004000137882 */ /* 0x000fe20000000000 */
        /* <DEDUP_REMOVED lines=17> */
[----:B------:R-:W-:Y:S02]  /*1d60*/  IMAD.MOV.U32 R147, RZ, RZ, RZ ;  /* 0x000000ffff937224 */ /* 0x000fe400078e00ff */
[----:B------:R-:W-:Y:S01]  /*1d70*/  IMAD.MOV.U32 R149, RZ, RZ, RZ ;  /* 0x000000ffff957224 */ /* 0x000fe200078e00ff */
[----:B------:R-:W-:Y:S01]  /*1d80*/  QGMMA.64x128x32.F32.E4M3.E4M3 R24, gdesc[UR16], R24 ;  /* 0x01e00000101879f3 */ /* 0x000fe20008700818 */
[----:B------:R-:W-:-:S02]  /*1d90*/  UIADD3 UR16, UR6, 0x4, URZ ;  /* 0x0000000406107890 */ /* 0x000fc4000fffe03f */
[----:B------:R-:W-:Y:S01]  /*1da0*/  UIADD3 UR18, UR7, 0x4, URZ ;  /* 0x0000000407127890 */ /* 0x000fe2000fffe03f */
[----:B------:R-:W-:Y:S01]  /*1db0*/  UMOV UR17, 0x40000040 ;  /* 0x4000004000117882 */ /* 0x000fe20000000000 */
[----:B------:R-:W-:-:S07]  /*1dc0*/  UMOV UR19, 0x40000040 ;  /* 0x4000004000137882 */ /* 0x000fce0000000000 */
[----:B------:R-:W-:Y:S01]  /*1dd0*/  QGMMA.64x128x32.F32.E4M3.E4M3 R24, gdesc[UR16], R24 ;  /* 0x01e00000101879f3 */ /* 0x000fe20008700818 */
[----:B------:R-:W-:Y:S02]  /*1de0*/  UIADD3 UR18, UR7, 0x6, URZ ;  /* 0x0000000607127890 */ /* 0x000fe4000fffe03f */
[----:B------:R-:W-:Y:S01]  /*1df0*/  UIADD3 UR16, UR6, 0x6, URZ ;  /* 0x0000000606107890 */ /* 0x000fe2000fffe03f */
[----:B------:R-:W-:Y:S01]  /*1e00*/  ULDC UR7, c[0x0][0x50c] ;  /* 0x0001430000077ab9 */ /* 0x000fe20000000800 */
[----:B------:R-:W-:Y:S01]  /*1e10*/  UMOV UR17, 0x40000040 ;  /* 0x4000004000117882 */ /* 0x000fe20000000000 */
[----:B------:R-:W-:Y:S01]  /*1e20*/  UISETP.NE.AND UP0, UPT, UR7, 0x4, UPT ;  /* 0x000000040700788c */ /* 0x000fe2000bf05270 */
[----:B------:R-:W-:Y:S01]  /*1e30*/  UMOV UR19, 0x40000040 ;  /* 0x4000004000137882 */ /* 0x000fe20000000000 */
[----:B------:R-:W-:Y:S02]  /*1e40*/  UMOV UR6, 0x4 ;  /* 0x0000000400067882 */ /* 0x000fe40000000000 */
[----:B------:R-:W-:-:S06]  /*1e50*/  USEL UR7, URZ, 0x1, UP0 ;  /* 0x000000013f077887 */ /* 0x000fcc0008000000 */
[----:B------:R-:W-:Y:S01]  /*1e60*/  ISETP.NE.AND P0, PT, RZ, UR7, PT ;  /* 0x00000007ff007c0c */ /* 0x000fe2000bf05270 */
[----:B------:R-:W-:-:S12]  /*1e70*/  QGMMA.64x128x32.F32.E4M3.E4M3 R24, gdesc[UR16], R24, gsb0 ;  /* 0x01e00000101879f3 */ /* 0x000fd80008000818 */
[----:B------:R-:W-:Y:S05]  /*1e80*/  @!P0 BRA `(.L_x_22) ;  /* 0x0000000400088947 */ /* 0x000fea0003800000 */
[----:B------:R-:W-:Y:S02]  /*1e90*/  WARPGROUP.DEPBAR.LE gsb0, 0x0 ;  /* 0x00008000000079c5 */ /* 0x000fe40000010000 */
[----:B------:R-:W-:-:S01]  /*1ea0*/  FADD R149, RZ, R24 ;  /* 0x00000018ff957221 */ /* 0x000fc20000000000 */
[----:B------:R-:W-:Y:S01]  /*1eb0*/  FADD R144, RZ, R25 ;  /* 0x00000019ff907221 */ /* 0x000fe20000000000 */
        /* <DEDUP_REMOVED lines=62> */
[----:B------:R-:W-:-:S06]  /*22a0*/  UMOV UR6, URZ ;  /* 0x0000003f00067c82 */ /* 0x000fcc0008000000 */
.L_x_22:
[----:B------:R-:W-:-:S04]  /*22b0*/  UIADD3 UR20, UR5, 0x1, URZ ;  /* 0x0000000105147890 */ /* 0x000fc8000fffe03f */
[----:B------:R-:W-:-:S04]  /*22c0*/  UISETP.NE.AND UP0, UPT, UR20, 0x9, UPT ;  /* 0x000000091400788c */ /* 0x000fc8000bf05270 */
[----:B------:R-:W-:Y:S02]  /*22d0*/  USEL UR8, URZ, 0x1, UP0 ;  /* 0x000000013f087887 */ /* 0x000fe40008000000 */
[----:B------:R-:W-:Y:S02]  /*22e0*/  USEL UR20, UR20, URZ, UP0 ;  /* 0x0000003f14147287 */ /* 0x000fe40008000000 */
[----:B------:R-:W-:-:S06]  /*22f0*/  ULOP3.LUT UR8, UR4, UR8, URZ, 0x3c, !UPT ;  /* 0x0000000804087292 */ /* 0x000fcc000f8e3c3f */
[----:B------:R-:W-:Y:S01]  /*2300*/  IMAD.U32 R19, RZ, RZ, UR8 ;  /* 0x00000008ff137e24 */ /* 0x000fe2000f8e00ff */
[----:B------:R-:W-:-:S06]  /*2310*/  UMOV UR8, 0x1 ;  /* 0x0000000100087882 */ /* 0x000fcc0000000000 */
.L_x_17:
[----:B------:R-:W-:-:S06]  /*2320*/  UISETP.GE.AND UP0, UPT, UR10, 0x1, UPT ;  /* 0x000000010a00788c */ /* 0x000fcc000bf06270 */
[----:B------:R-:W-:-:S13]  /*2330*/  PLOP3.LUT P0, PT, PT, PT, UP0, 0x80, 0x0 ;  /* 0x000000000000781c */ /* 0x000fda0003f0f008 */
[----:B------:R-:W-:Y:S05]  /*2340*/  @!P0 BRA `(.L_x_23) ;  /* 0x0000000800348947 */ /* 0x000fea0003800000 */
[----:B01----:R-:W-:Y:S01]  /*2350*/  IMAD.U32 R16, RZ, RZ, UR10 ;  /* 0x0000000aff107e24 */ /* 0x003fe2000f8e00ff */
[----:B------:R-:W-:Y:S01]  /*2360*/  UMOV UR24, UR5 ;  /* 0x0000000500187c82 */ /* 0x000fe20008000000 */
[----:B------:R-:W-:-:S05]  /*2370*/  ULDC UR25, c[0x0][0x50c] ;  /* 0x0001430000197ab9 */ /* 0x000fca0000000800 */
.L_x_31:
[----:B------:R-:W-:-:S13]  /*2380*/  ISETP.NE.AND P1, PT, R146, 0x3, PT ;  /* 0x000000039200780c */ /* 0x000fda0003f25270 */
[----:B01----:R-:W-:Y:S05]  /*2390*/  @!P1 BRA `(.L_x_24) ;  /* 0x0000000000049947 */ /* 0x003fea0003800000 */
[----:B------:R-:W-:Y:S01]  /*23a0*/  BPT.TRAP 0x1 ;  /* 0x000000040000795c */ /* 0x000fe20000300000 */
.L_x_24:
[----:B------:R-:W-:Y:S01]  /*23b0*/  ULEA UR16, UR20, UR9, 0x3 ;  /* 0x0000000914107291 */ /* 0x000fe2000f8e183f */
[----:B------:R-:W-:-:S08]  /*23c0*/  SHF.L.U32 R17, R19, 0x1f, RZ ;  /* 0x0000001f13117819 */ /* 0x000fd000000006ff */
[----:B------:R0:W1:Y:S01]  /*23d0*/  SYNCS.PHASECHK.TRANS64.TRYWAIT P0, [UR16], R17 ;  /* 0x00000011ff0075a7 */ /* 0x0000620008000150 */
[----:B------:R-:W-:Y:S05]  /*23e0*/  @!P1 BRA `(.L_x_25) ;  /* 0x0000000000049947 */ /* 0x000fea0003800000 */
[----:B------:R-:W-:Y:S01]  /*23f0*/  BPT.TRAP 0x1 ;  /* 0x000000040000795c */ /* 0x000fe20000300000 */
.L_x_25:
[----:B-1----:R-:W-:Y:S05]  /*2400*/  @P0 BRA `(.L_x_26) ;  /* 0x0000000000080947 */ /* 0x002fea0003800000 */
[----:B------:R-:W1:Y:S02]  /*2410*/  SYNCS.PHASECHK.TRANS64.TRYWAIT P0, [UR16], R17 ;  /* 0x00000011ff0075a7 */ /* 0x000e640008000150 */
[----:B-1----:R-:W-:Y:S05]  /*2420*/  @!P0 BRA `(.L_x_27) ;  /* 0x0000006c00f88947 */ /* 0x002fea0003800000 */
.L_x_26:
[----:B------:R-:W-:Y:S01]  /*2430*/  UIADD3 UR16, UR9, 0x180, URZ ;  /* 0x0000018009107890 */ /* 0x000fe2000fffe03f */
[----:B------:R-:W-:Y:S01]  /*2440*/  WARPGROUP.ARRIVE ;  /* 0x00000000000079c5 */ /* 0x000fe20000000000 */
[----:B------:R-:W-:Y:S02]  /*2450*/  UIADD3 UR17, UR9, 0x12180, URZ ;  /* 0x0001218009117890 */ /* 0x000fe4000fffe03f */
[----:B------:R-:W-:Y:S02]  /*2460*/  UISETP.NE.AND UP0, UPT, UR7, URZ, UPT ;  /* 0x0000003f0700728c */ /* 0x000fe4000bf05270 */
[----:B------:R-:W-:Y:S02]  /*2470*/  USHF.R.U32.HI UR16, URZ, 0x4, UR16 ;  /* 0x000000043f107899 */ /* 0x000fe40008011610 */
[----:B------:R-:W-:Y:S02]  /*2480*/  USHF.R.U32.HI UR17, URZ, 0x4, UR17 ;  /* 0x000000043f117899 */ /* 0x000fe40008011611 */
[----:B------:R-:W-:-:S02]  /*2490*/  USEL UR8, UR8, URZ, !UP0 ;  /* 0x0000003f08087287 */ /* 0x000fc4000c000000 */
[----:B------:R-:W-:Y:S02]  /*24a0*/  ULOP3.LUT UR16, UR16, 0x3fff, URZ, 0xc0, !UPT ;  /* 0x00003fff10107892 */ /* 0x000fe4000f8ec03f */
[----:B------:R-:W-:Y:S02]  /*24b0*/  ULOP3.LUT UR17, UR17, 0x3fff, URZ, 0xc0, !UPT ;  /* 0x00003fff11117892 */ /* 0x000fe4000f8ec03f */
[----:B------:R-:W-:Y:S02]  /*24c0*/  UISETP.NE.U32.AND UP0, UPT, UR8, URZ, UPT ;  /* 0x0000003f0800728c */ /* 0x000fe4000bf05070 */
[----:B------:R-:W-:Y:S02]  /*24d0*/  ULOP3.LUT UR7, UR16, 0x10000, URZ, 0xfc, !UPT ;  /* 0x0001000010077892 */ /* 0x000fe4000f8efc3f */
[----:B------:R-:W-:Y:S02]  /*24e0*/  ULOP3.LUT UR8, UR17, 0x10000, URZ, 0xfc, !UPT ;  /* 0x0001000011087892 */ /* 0x000fe4000f8efc3f */
[----:B------:R-:W-:-:S02]  /*24f0*/  ULEA UR7, UR20, UR7, 0x9 ;  /* 0x0000000714077291 */ /* 0x000fc4000f8e483f */
[----:B------:R-:W-:Y:S01]  /*2500*/  ULEA UR8, UR20, UR8, 0xa ;  /* 0x0000000814087291 */ /* 0x000fe2000f8e503f */
[----:B------:R-:W-:Y:S01]  /*2510*/  UMOV UR17, 0x40000040 ;  /* 0x4000004000117882 */ /* 0x000fe20000000000 */
[----:B------:R-:W-:Y:S01]  /*2520*/  UMOV UR19, 0x40000040 ;  /* 0x4000004000137882 */ /* 0x000fe20000000000 */
[----:B------:R-:W-:Y:S02]  /*2530*/  UIADD3 UR6, UR6, 0x4, URZ ;  /* 0x0000000406067890 */ /* 0x000fe4000fffe03f */
[----:B------:R-:W-:Y:S02]  /*2540*/  UMOV UR16, UR7 ;  /* 0x0000000700107c82 */ /* 0x000fe40008000000 */
[----:B------:R-:W-:Y:S02]  /*2550*/  UMOV UR18, UR8 ;  /* 0x0000000800127c82 */ /* 0x000fe40008000000 */
[----:B------:R-:W-:Y:S01]  /*2560*/  QGMMA.64x128x32.F32.E4M3.E4M3 R24, gdesc[UR16], R24, UP0 ;  /* 0x01e00000101879f3 */ /* 0x000fe2000bf00818 */
[----:B------:R-:W-:-:S02]  /*2570*/  UIADD3 UR16, UR7, 0x2, URZ ;  /* 0x0000000207107890 */ /* 0x000fc4000fffe03f */
[----:B------:R-:W-:Y:S01]  /*2580*/  UIADD3 UR18, UR8, 0x2, URZ ;  /* 0x0000000208127890 */ /* 0x000fe2000fffe03f */
[----:B------:R-:W-:Y:S01]  /*2590*/  UMOV UR17, 0x40000040 ;  /* 0x4000004000117882 */ /* 0x000fe20000000000 */
[----:B------:R-:W-:Y:S01]  /*25a0*/  UMOV UR19, 0x40000040 ;  /* 0x4000004000137882 */ /* 0x000fe20000000000 */
[----:B------:R-:W-:-:S06]  /*25b0*/  UISETP.NE.AND UP0, UPT, UR6, UR25, UPT ;  /* 0x000000190600728c */ /* 0x000fcc000bf05270 */
[----:B------:R-:W-:Y:S01]  /*25c0*/  QGMMA.64x128x32.F32.E4M3.E4M3 R24, gdesc[UR16], R24 ;  /* 0x01e00000101879f3 */ /* 0x000fe20008700818 */
[----:B------:R-:W-:Y:S02]  /*25d0*/  UIADD3 UR16, UR7, 0x4, URZ ;  /* 0x0000000407107890 */ /* 0x000fe4000fffe03f */
[----:B------:R-:W-:Y:S01]  /*25e0*/  UIADD3 UR18, UR8, 0x4, URZ ;  /* 0x0000000408127890 */ /* 0x000fe2000fffe03f */
[----:B------:R-:W-:Y:S01]  /*25f0*/  UMOV UR17, 0x40000040 ;  /* 0x4000004000117882 */ /* 0x000fe20000000000 */
[----:B------:R-:W-:-:S07]  /*2600*/  UMOV UR19, 0x40000040 ;  /* 0x4000004000137882 */ /* 0x000fce0000000000 */
[----:B------:R-:W-:Y:S01]  /*2610*/  QGMMA.64x128x32.F32.E4M3.E4M3 R24, gdesc[UR16], R24 ;  /* 0x01e00000101879f3 */ /* 0x000fe20008700818 */
[----:B------:R-:W-:Y:S02]  /*2620*/  UIADD3 UR16, UR7, 0x6, URZ ;  /* 0x0000000607107890 */ /* 0x000fe4000fffe03f */
[----:B------:R-:W-:Y:S01]  /*2630*/  UIADD3 UR18, UR8, 0x6, URZ ;  /* 0x0000000608127890 */ /* 0x000fe2000fffe03f */
[----:B------:R-:W-:Y:S01]  /*2640*/  UMOV UR17, 0x40000040 ;  /* 0x4000004000117882 */ /* 0x000fe20000000000 */
[----:B------:R-:W-:Y:S01]  /*2650*/  UMOV UR19, 0x40000040 ;  /* 0x4000004000137882 */ /* 0x000fe20000000000 */
[----:B------:R-:W-:-:S06]  /*2660*/  USEL UR7, URZ, 0x1, UP0 ;  /* 0x000000013f077887 */ /* 0x000fcc0008000000 */
[----:B------:R-:W-:Y:S01]  /*2670*/  ISETP.NE.AND P0, PT, RZ, UR7, PT ;  /* 0x00000007ff007c0c */ /* 0x000fe2000bf05270 */
[----:B------:R-:W-:Y:S03]  /*2680*/  QGMMA.64x128x32.F32.E4M3.E4M3 R24, gdesc[UR16], R24, gsb0 ;  /* 0x01e00000101879f3 */ /* 0x000fe60008000818 */
[----:B------:R-:W-:-:S09]  /*2690*/  WARPGROUP.DEPBAR.LE gsb0, 0x1 ;  /* 0x00008000000079c5 */ /* 0x000fd20000010100 */
[----:B------:R-:W-:Y:S05]  /*26a0*/  @!P0 BRA `(.L_x_28) ;  /* 0x0000000400088947 */ /* 0x000fea0003800000 */
[----:B------:R-:W-:Y:S02]  /*26b0*/  WARPGROUP.DEPBAR.LE gsb0, 0x0 ;  /* 0x00008000000079c5 */ /* 0x000fe40000010000 */
[----:B------:R-:W-:-:S01]  /*26c0*/  FADD R149, R24, R149 ;  /* 0x0000009518957221 */ /* 0x000fc20000000000 */
[----:B------:R-:W-:Y:S01]  /*26d0*/  FADD R144, R25, R144 ;  /* 0x0000009019907221 */ /* 0x000fe20000000000 */
        /* <DEDUP_REMOVED lines=62> */
[----:B------:R-:W-:-:S06]  /*2ac0*/  UMOV UR6, URZ ;  /* 0x0000003f00067c82 */ /* 0x000fcc0008000000 */
.L_x_28:
[----:B------:R-:W-:Y:S05]  /*2ad0*/  @!P1 BRA `(.L_x_29) ;  /* 0x0000000000049947 */ /* 0x000fea0003800000 */
[----:B------:R-:W-:Y:S01]  /*2ae0*/  BPT.TRAP 0x1 ;  /* 0x000000040000795c */ /* 0x000fe20000300000 */
.L_x_29:
[----:B------:R-:W-:Y:S01]  /*2af0*/  ULEA UR8, UR24, UR9, 0x3 ;  /* 0x0000000918087291 */ /* 0x000fe2000f8e183f */
[----:B------:R-:W-:-:S03]  /*2b00*/  ISETP.GT.U32.AND P0, PT, R7, 0x1, PT ;  /* 0x000000010700780c */ /* 0x000fc60003f04070 */
[----:B------:R-:W-:-:S04]  /*2b10*/  UIADD3 UR8, UR8, 0x48, URZ ;  /* 0x0000004808087890 */ /* 0x000fc8000fffe03f */
[----:B------:R-:W-:-:S09]  /*2b20*/  UPRMT UR8, URZ, 0x654, UR8 ;  /* 0x000006543f087896 */ /* 0x000fd20008000008 */
[----:B------:R-:W-:Y:S01]  /*2b30*/  SYNCS.ARRIVE.TRANS64.RED.A1T0 RZ, [UR8], RZ ;  /* 0x000000ffffff79a7 */ /* 0x000fe20008100408 */
[----:B------:R-:W-:Y:S05]  /*2b40*/  @P0 BRA `(.L_x_30) ;  /* 0x0000000000040947 */ /* 0x000fea0003800000 */
[----:B------:R-:W-:Y:S01]  /*2b50*/  BPT.TRAP 0x1 ;  /* 0x000000040000795c */ /* 0x000fe20000300000 */
.L_x_30:
[----:B------:R-:W-:Y:S01]  /*2b60*/  UIADD3 UR20, UR20, 0x1, URZ ;  /* 0x0000000114147890 */ /* 0x000fe2000fffe03f */
[C---:B------:R-:W-:Y:S01]  /*2b70*/  ISETP.GT.AND P0, PT, R16.reuse, 0x1, PT ;  /* 0x000000011000780c */ /* 0x040fe20003f04270 */
[----:B------:R-:W-:Y:S01]  /*2b80*/  UIADD3 UR24, UR24, 0x1, URZ ;  /* 0x0000000118187890 */ /* 0x000fe2000fffe03f */
[----:B------:R-:W-:Y:S01]  /*2b90*/  VIADD R16, R16, 0xffffffff ;  /* 0xffffffff10107836 */ /* 0x000fe20000000000 */
[----:B------:R-:W-:Y:S02]  /*2ba0*/  UISETP.NE.AND UP0, UPT, UR20, 0x9, UPT ;  /* 0x000000091400788c */ /* 0x000fe4000bf05270 */
[----:B------:R-:W-:Y:S02]  /*2bb0*/  UISETP.NE.AND UP1, UPT, UR24, 0x9, UPT ;  /* 0x000000091800788c */ /* 0x000fe4000bf25270 */
[----:B------:R-:W-:Y:S02]  /*2bc0*/  USEL UR8, URZ, 0x1, UP0 ;  /* 0x000000013f087887 */ /* 0x000fe40008000000 */
[----:B------:R-:W-:-:S02]  /*2bd0*/  USEL UR20, UR20, URZ, UP0 ;  /* 0x0000003f14147287 */ /* 0x000fc40008000000 */
[----:B------:R-:W-:Y:S02]  /*2be0*/  USEL UR24, UR24, URZ, UP1 ;  /* 0x0000003f18187287 */ /* 0x000fe40008800000 */
[----:B------:R-:W-:Y:S01]  /*2bf0*/  LOP3.LUT R19, R19, UR8, RZ, 0x3c, !PT ;  /* 0x0000000813137c12 */ /* 0x000fe2000f8e3cff */
[----:B------:R-:W-:Y:S01]  /*2c00*/  UMOV UR8, 0x1 ;  /* 0x0000000100087882 */ /* 0x000fe20000000000 */
[----:B------:R-:W-:Y:S08]  /*2c10*/  @P0 BRA `(.L_x_31) ;  /* 0xfffffff400d80947 */ /* 0x000ff0000383ffff */
.L_x_23:
[----:B------:R-:W-:Y:S01]  /*2c20*/  UISETP.NE.AND UP0, UPT, UR6, URZ, UPT ;  /* 0x0000003f0600728c */ /* 0x000fe2000bf05270 */
[----:B01----:R-:W0:Y:S01]  /*2c30*/  LDC R16, c[0x0][0x28c] ;  /* 0x0000a300ff107b82 */ /* 0x003e220000000800 */
[----:B------:R-:W-:Y:S02]  /*2c40*/  IMAD.U32 R17, RZ, RZ, UR23 ;  /* 0x00000017ff117e24 */ /* 0x000fe4000f8e00ff */
[----:B------:R-:W-:-:S06]  /*2c50*/  USEL UR6, URZ, 0x1, !UP0 ;  /* 0x000000013f067887 */ /* 0x000fcc000c000000 */
[----:B------:R-:W-:-:S13]  /*2c60*/  ISETP.NE.AND P0, PT, RZ, UR6, PT ;  /* 0x00000006ff007c0c */ /* 0x000fda000bf05270 */
[----:B------:R-:W-:Y:S05]  /*2c70*/  @!P0 BRA `(.L_x_32) ;  /* 0x0000000400048947 */ /* 0x000fea0003800000 */
[----:B------:R-:W-:Y:S02]  /*2c80*/  WARPGROUP.DEPBAR.LE gsb0, 0x0 ;  /* 0x00008000000079c5 */ /* 0x000fe40000010000 */
[----:B------:R-:W-:Y:S01]  /*2c90*/  FADD R149, R24, R149 ;  /* 0x0000009518957221 */ /* 0x000fe20000000000 */
        /* <DEDUP_REMOVED lines=62> */
[----:B------:R-:W-:-:S07]  /*3080*/  FADD R22, R22, R87 ;  /* 0x0000005716167221 */ /* 0x000fce0000000000 */
.L_x_32:
[----:B0-----:R-:W-:Y:S01]  /*3090*/  ISETP.GE.AND P0, PT, R16, 0x1, PT ;  /* 0x000000011000780c */ /* 0x001fe20003f06270 */
[----:B------:R0:W-:Y:S01]  /*30a0*/  SYNCS.ARRIVE.TRANS64.A1T0 RZ, [R17+UR22], RZ ;  /* 0x000000ff11ff79a7 */ /* 0x0001e20008100016 */
[----:B------:R-:W-:-:S11]  /*30b0*/  WARPGROUP.DEPBAR.LE gsb0, 0x0 ;  /* 0x00008000000079c5 */ /* 0x000fd60000010000 */
[----:B------:R-:W-:Y:S05]  /*30c0*/  @!P0 BRA `(.L_x_33) ;  /* 0x0000000000388947 */ /* 0x000fea0003800000 */
[----:B------:R-:W-:-:S13]  /*30d0*/  ISETP.NE.AND P0, PT, R146, 0x3, PT ;  /* 0x000000039200780c */ /* 0x000fda0003f05270 */
[----:B------:R-:W-:Y:S05]  /*30e0*/  @!P0 BRA `(.L_x_34) ;  /* 0x0000000000048947 */ /* 0x000fea0003800000 */
[----:B------:R-:W-:Y:S01]  /*30f0*/  BPT.TRAP 0x1 ;  /* 0x000000040000795c */ /* 0x000fe20000300000 */
.L_x_34:
[----:B------:R-:W-:Y:S01]  /*3100*/  UIADD3 UR8, UR10, UR5, URZ ;  /* 0x000000050a087290 */ /* 0x000fe2000fffe03f */
[----:B------:R-:W-:-:S03]  /*3110*/  ISETP.GT.U32.AND P0, PT, R7, 0x1, PT ;  /* 0x000000010700780c */ /* 0x000fc60003f04070 */
[----:B------:R-:W-:-:S04]  /*3120*/  UIMAD.WIDE.U32 UR6, UR8, 0x38e38e39, URZ ;  /* 0x38e38e39080678a5 */ /* 0x000fc8000f8e003f */
[----:B------:R-:W-:-:S04]  /*3130*/  USHF.R.U32.HI UR6, URZ, 0x1, UR7 ;  /* 0x000000013f067899 */ /* 0x000fc80008011607 */
[----:B------:R-:W-:-:S04]  /*3140*/  UIMAD UR8, UR6, -0x9, UR8 ;  /* 0xfffffff7060878a4 */ /* 0x000fc8000f8e0208 */
[----:B------:R-:W-:-:S04]  /*3150*/  ULEA UR8, UR8, UR9, 0x3 ;  /* 0x0000000908087291 */ /* 0x000fc8000f8e183f */
[----:B------:R-:W-:-:S04]  /*3160*/  UIADD3 UR8, UR8, 0x48, URZ ;  /* 0x0000004808087890 */ /* 0x000fc8000fffe03f */
[----:B------:R-:W-:-:S09]  /*3170*/  UPRMT UR8, URZ, 0x654, UR8 ;  /* 0x000006543f087896 */ /* 0x000fd20008000008 */
[----:B------:R-:W-:Y:S01]  /*3180*/  SYNCS.ARRIVE.TRANS64.RED.A1T0 RZ, [UR8], RZ ;  /* 0x000000ffffff79a7 */ /* 0x000fe20008100408 */
[----:B------:R-:W-:Y:S05]  /*3190*/  @P0 BRA `(.L_x_33) ;  /* 0x0000000000040947 */ /* 0x000fea0003800000 */
[----:B------:R-:W-:Y:S01]  /*31a0*/  BPT.TRAP 0x1 ;  /* 0x000000040000795c */ /* 0x000fe20000300000 */
.L_x_33:
[----:B------:R-:W-:Y:S01]  /*31b0*/  SHF.L.U32 R16, R148, 0x1f, RZ ;  /* 0x0000001f94107819 */ /* 0x000fe200000006ff */
[----:B------:R-:W-:Y:S01]  /*31c0*/  UIADD3 UR5, UR21, UR5, URZ ;  /* 0x0000000515057290 */ /* 0x000fe2000fffe03f */
[----:B------:R-:W1:Y:S01]  /*31d0*/  LDC R32, c[0x0][0x288] ;  /* 0x0000a200ff207b82 */ /* 0x000e620000000800 */
[----:B------:R-:W-:Y:S01]  /*31e0*/  UISETP.GE.U32.AND UP1, UPT, UR21, 0x9, UPT ;  /* 0x000000091500788c */ /* 0x000fe2000bf26070 */
[----:B------:R-:W-:Y:S01]  /*31f0*/  IMAD.SHL.U32 R26, R11, 0x2, RZ ;  /* 0x000000020b1a7824 */ /* 0x000fe200078e00ff */
[----:B------:R-:W-:Y:S02]  /*3200*/  UISETP.GT.U32.AND UP0, UPT, UR5, 0x8, UPT ;  /* 0x000000080500788c */ /* 0x000fe4000bf04070 */
[----:B------:R-:W-:Y:S02]  /*3210*/  UIMAD.WIDE.U32 UR6, UR5, 0x38e38e39, URZ ;  /* 0x38e38e39050678a5 */ /* 0x000fe4000f8e003f */
[----:B------:R-:W-:Y:S01]  /*3220*/  UISETP.LT.U32.AND UP0, UPT, UR21, 0x9, UP0 ;  /* 0x000000091500788c */ /* 0x000fe20008701070 */
[----:B------:R-:W2:Y:S01]  /*3230*/  SYNCS.PHASECHK.TRANS64.TRYWAIT P0, [UR11+0x8], R16 ;  /* 0x00000810ff0075a7 */ /* 0x000ea2000800014b */
[----:B------:R-:W-:Y:S01]  /*3240*/  USHF.R.U32.HI UR6, URZ, 0x1, UR7 ;  /* 0x000000013f067899 */ /* 0x000fe20008011607 */
[----:B------:R-:W-:Y:S01]  /*3250*/  SHF.R.S32.HI R27, RZ, 0x1f, R26 ;  /* 0x0000001fff1b7819 */ /* 0x000fe2000001141a */
[----:B------:R-:W-:-:S02]  /*3260*/  USEL UR8, URZ, 0x1, !UP0 ;  /* 0x000000013f087887 */ /* 0x000fc4000c000000 */
[----:B------:R-:W-:Y:S02]  /*3270*/  UIMAD UR5, UR6, -0x9, UR5 ;  /* 0xfffffff7060578a4 */ /* 0x000fe4000f8e0205 */
[----:B------:R-:W-:-:S04]  /*3280*/  ULOP3.LUT UR4, UR4, UR8, URZ, 0x3c, !UPT ;  /* 0x0000000804047292 */ /* 0x000fc8000f8e3c3f */
[----:B------:R-:W-:Y:S01]  /*3290*/  @UP1 ULOP3.LUT UR4, UR4, 0x1, UR6, 0x78, !UPT ;  /* 0x0000000104041892 */ /* 0x000fe2000f8e7806 */
[----:B-12---:R-:W-:Y:S11]  /*32a0*/  @!P0 BRA `(.L_x_35) ;  /* 0x0000006000708947 */ /* 0x006ff60003800000 */
.L_x_198:
[----:B------:R-:W-:Y:S01]  /*32b0*/  IMAD.SHL.U32 R28, R6, 0x40, RZ ;  /* 0x00000040061c7824 */ /* 0x000fe200078e00ff */
[----:B------:R-:W-:Y:S01]  /*32c0*/  ULDC UR8, c[0x0][0x284] ;  /* 0x0000a10000087ab9 */ /* 0x000fe20000000800 */
[----:B------:R-:W-:Y:S01]  /*32d0*/  IMAD.SHL.U32 R29, R5, 0x80, RZ ;  /* 0x00000080051d7824 */ /* 0x000fe200078e00ff */
[----:B------:R-:W-:Y:S01]  /*32e0*/  SHF.R.S32.HI R34, RZ, 0x1f, R4 ;  /* 0x0000001fff227819 */ /* 0x000fe20000011404 */
[----:B------:R-:W-:Y:S01]  /*32f0*/  ULDC.64 UR6, c[0x0][0x5d0] ;  /* 0x0001740000067ab9 */ /* 0x000fe20000000a00 */
[----:B------:R-:W-:Y:S01]  /*3300*/  ISETP.GE.AND P0, PT, R28, UR8, PT ;  /* 0x000000081c007c0c */ /* 0x000fe2000bf06270 */
[----:B0-----:R-:W-:Y:S01]  /*3310*/  IMAD.WIDE.U32 R16, R4, UR6, R26 ;  /* 0x0000000604107c25 */ /* 0x001fe2000f8e001a */
[----:B------:R-:W-:Y:S02]  /*3320*/  SHF.R.S32.HI R33, RZ, 0x1f, R29 ;  /* 0x0000001fff217819 */ /* 0x000fe4000001141d */
[C---:B------:R-:W-:Y:S01]  /*3330*/  ISETP.GE.OR P0, PT, R29.reuse, R32, P0 ;  /* 0x000000201d00720c */ /* 0x040fe20000706670 */
[----:B------:R-:W-:Y:S01]  /*3340*/  IMAD R5, R34, UR6, RZ ;  /* 0x0000000622057c24 */ /* 0x000fe2000f8e02ff */
[----:B------:R-:W-:-:S03]  /*3350*/  IADD3 R16, P1, R29, R16, RZ ;  /* 0x000000101d107210 */ /* 0x000fc60007f3e0ff */
[----:B------:R-:W-:-:S05]  /*3360*/  IMAD R5, R4, UR7, R5 ;  /* 0x0000000704057c24 */ /* 0x000fca000f8e0205 */
[----:B------:R-:W-:-:S03]  /*3370*/  IADD3.X R17, R33, R17, R5, P1, !PT ;  /* 0x0000001121117210 */ /* 0x000fc60000ffe405 */
[----:B------:R-:W-:Y:S05]  /*3380*/  @P0 BRA `(.L_x_36) ;  /* 0x0000004400b80947 */ /* 0x000fea0003800000 */
[----:B------:R-:W0:Y:S01]  /*3390*/  LDC.64 R30, c[0x0][0x5c8] ;  /* 0x00017200ff1e7b82 */ /* 0x000e220000000a00 */
[----:B------:R-:W-:Y:S01]  /*33a0*/  IMAD.WIDE R24, R6, 0x40, R14 ;  /* 0x0000004006187825 */ /* 0x000fe200078e020e */
[----:B------:R-:W-:Y:S01]  /*33b0*/  ULDC.64 UR6, c[0x0][0x5c0] ;  /* 0x0001700000067ab9 */ /* 0x000fe20000000a00 */
[----:B------:R-:W-:Y:S02]  /*33c0*/  BSSY B0, `(.L_x_36) ;  /* 0x000046a000007945 */ /* 0x000fe40003800000 */
[----:B------:R-:W-:-:S04]  /*33d0*/  IMAD R6, R11, -0x2, R32 ;  /* 0xfffffffe0b067824 */ /* 0x000fc800078e0220 */
[----:B------:R-:W-:Y:S02]  /*33e0*/  IMAD.IADD R6, R6, 0x1, -R29 ;  /* 0x0000000106067824 */ /* 0x000fe400078e0a1d */
[-C--:B0-----:R-:W-:Y:S02]  /*33f0*/  IMAD R5, R25, R30.reuse, RZ ;  /* 0x0000001e19057224 */ /* 0x081fe400078e02ff */
[----:B------:R-:W-:-:S04]  /*3400*/  IMAD.WIDE.U32 R16, R24, R30, R16 ;  /* 0x0000001e18107225 */ /* 0x000fc800078e0010 */
[----:B------:R-:W-:Y:S01]  /*3410*/  IMAD R19, R24, R31, R5 ;  /* 0x0000001f18137224 */ /* 0x000fe200078e0205 */
[----:B------:R-:W-:Y:S02]  /*3420*/  LEA R5, P0, R30, R16, 0x3 ;  /* 0x000000101e057211 */ /* 0x000fe400078018ff */
[----:B------:R-:W-:Y:S01]  /*3430*/  IADD3 R18, P1, R16, UR6, RZ ;  /* 0x0000000610127c10 */ /* 0x000fe2000ff3e0ff */
[----:B------:R-:W-:Y:S01]  /*3440*/  IMAD.IADD R19, R17, 0x1, R19 ;  /* 0x0000000111137824 */ /* 0x000fe200078e0213 */
[----:B------:R-:W-:-:S04]  /*3450*/  IADD3 R16, P3, R5, UR6, RZ ;  /* 0x0000000605107c10 */ /* 0x000fc8000ff7e0ff */
[----:B------:R-:W-:Y:S01]  /*3460*/  LEA.HI.X R5, R30, R19, R31, 0x3, P0 ;  /* 0x000000131e057211 */ /* 0x000fe200000f1c1f */
[----:B------:R-:W-:Y:S01]  /*3470*/  IMAD.IADD R30, R13, 0x1, -R28 ;  /* 0x000000010d1e7824 */ /* 0x000fe200078e0a1c */
[----:B-----5:R-:W-:Y:S02]  /*3480*/  FSETP.NEU.AND P0, PT, R12, RZ, PT ;  /* 0x000000ff0c00720b */ /* 0x020fe40003f0d000 */
[----:B------:R-:W-:Y:S02]  /*3490*/  IADD3.X R19, R19, UR7, RZ, P1, !PT ;  /* 0x0000000713137c10 */ /* 0x000fe40008ffe4ff */
[----:B------:R-:W-:-:S09]  /*34a0*/  IADD3.X R17, R5, UR7, RZ, P3, !PT ;  /* 0x0000000705117c10 */ /* 0x000fd20009ffe4ff */
[----:B------:R-:W-:Y:S05]  /*34b0*/  @!P0 BRA `(.L_x_37) ;  /* 0x0000003400608947 */ /* 0x000fea0003800000 */
[----:B------:R-:W-:Y:S01]  /*34c0*/  ULDC.64 UR6, c[0x0][0x5b8] ;  /* 0x00016e0000067ab9 */ /* 0x000fe20000000a00 */
[----:B------:R-:W-:Y:S01]  /*34d0*/  ULDC.64 UR16, c[0x0][0x5a8] ;  /* 0x00016a0000107ab9 */ /* 0x000fe20000000a00 */
[----:B------:R-:W-:Y:S01]  /*34e0*/  IMAD.WIDE.U32 R26, R4, UR6, R26 ;  /* 0x00000006041a7c25 */ /* 0x000fe2000f8e001a */
[----:B------:R-:W-:Y:S01]  /*34f0*/  BSSY B1, `(.L_x_38) ;  /* 0x0000010000017945 */ /* 0x000fe20003800000 */
[----:B------:R-:W-:Y:S02]  /*3500*/  PRMT R28, RZ, 0x7610, R28 ;  /* 0x00007610ff1c7816 */ /* 0x000fe4000000001c */
[----:B------:R-:W-:Y:S01]  /*3510*/  IMAD R5, R34, UR6, RZ ;  /* 0x0000000622057c24 */ /* 0x000fe2000f8e02ff */
[----:B------:R-:W-:-:S03]  /*3520*/  IADD3 R26, P0, R29, R26, RZ ;  /* 0x0000001a1d1a7210 */ /* 0x000fc60007f1e0ff */
[----:B------:R-:W-:Y:S01]  /*3530*/  IMAD R5, R4, UR7, R5 ;  /* 0x0000000704057c24 */ /* 0x000fe2000f8e0205 */
[----:B------:R-:W-:Y:S02]  /*3540*/  ULDC.64 UR6, c[0x0][0x5b0] ;  /* 0x00016c0000067ab9 */ /* 0x000fe40000000a00 */
[----:B------:R-:W-:Y:S02]  /*3550*/  IMAD R29, R25, UR6, RZ ;  /* 0x00000006191d7c24 */ /* 0x000fe4000f8e02ff */
[----:B------:R-:W-:Y:S02]  /*3560*/  IADD3.X R27, R33, R27, R5, P0, !PT ;  /* 0x0000001b211b7210 */ /* 0x000fe400007fe405 */
[----:B------:R-:W-:Y:S01]  /*3570*/  ISETP.GE.AND P0, PT, R30, 0x1, PT ;  /* 0x000000011e00780c */ /* 0x000fe20003f06270 */
[C---:B------:R-:W-:Y:S02]  /*3580*/  IMAD R29, R24.reuse, UR7, R29 ;  /* 0x00000007181d7c24 */ /* 0x040fe4000f8e021d */
[----:B------:R-:W-:Y:S01]  /*3590*/  IMAD.WIDE.U32 R4, R24, UR6, R26 ;  /* 0x0000000618047c25 */ /* 0x000fe2000f8e001a */
[----:B------:R-:W-:-:S02]  /*35a0*/  ISETP.LT.OR P4, PT, R6, 0x1, !P0 ;  /* 0x000000010600780c */ /* 0x000fc40004781670 */
[----:B------:R-:W-:-:S04]  /*35b0*/  IADD3 R4, P1, R4, UR16, RZ ;  /* 0x0000001004047c10 */ /* 0x000fc8000ff3e0ff */
[----:B------:R-:W-:-:S07]  /*35c0*/  IADD3.X R5, R5, UR17, R29, P1, !PT ;  /* 0x0000001105057c10 */ /* 0x000fce0008ffe41d */
[----:B------:R-:W-:Y:S05]  /*35d0*/  @P4 BRA `(.L_x_39) ;  /* 0x0000000000044947 */ /* 0x000fea0003800000 */
[----:B------:R0:W5:Y:S02]  /*35e0*/  LDG.E.U8 R28, desc[UR14][R4.64] ;  /* 0x0000000e041c7981 */ /* 0x000164000c1e1100 */
.L_x_39:
[----:B------:R-:W-:Y:S05]  /*35f0*/  BSYNC B1 ;  /* 0x0000000000017941 */ /* 0x000fea0003800000 */
.L_x_38:
[----:B-----5:R-:W-:Y:S01]  /*3600*/  LOP3.LUT R28, R28, 0xff, RZ, 0xc0, !PT ;  /* 0x000000ff1c1c7812 */ /* 0x020fe200078ec0ff */
[----:B------:R-:W-:Y:S01]  /*3610*/  BSSY B1, `(.L_x_40) ;  /* 0x000000b000017945 */ /* 0x000fe20003800000 */
[----:B------:R-:W-:Y:S02]  /*3620*/  ISETP.LT.OR P3, PT, R6, 0x2, !P0 ;  /* 0x000000020600780c */ /* 0x000fe40004761670 */
[----:B------:R-:W-:-:S05]  /*3630*/  F2FP.F16.E4M3.UNPACK_B R28, R28 ;  /* 0x0000001cff1c723e */ /* 0x000fca00020006ff */
[----:B------:R-:W-:-:S05]  /*3640*/  HADD2.F32 R29, -RZ, R28.H0_H0 ;  /* 0x2000001cff1d7230 */ /* 0x000fca0000004100 */
[----:B------:R-:W-:-:S04]  /*3650*/  FMUL R28, R29, R12 ;  /* 0x0000000c1d1c7220 */ /* 0x000fc80000400000 */
[----:B------:R-:W-:-:S05]  /*3660*/  FFMA R28, R149, R10, R28 ;  /* 0x0000000a951c7223 */ /* 0x000fca000000001c */
[----:B------:R-:W-:Y:S02]  /*3670*/  F2FP.SATFINITE.E4M3.F32.PACK_AB_MERGE_C R29, RZ, R28, RZ ;  /* 0x0000001cff1d723e */ /* 0x000fe400048070ff */
[----:B------:R-:W-:-:S03]  /*3680*/  PRMT R28, RZ, 0x7610, R28 ;  /* 0x00007610ff1c7816 */ /* 0x000fc6000000001c */
[----:B------:R1:W-:Y:S01]  /*3690*/  @!P4 STG.E.U8 desc[UR14][R18.64], R29 ;  /* 0x0000001d1200c986 */ /* 0x0003e2000c10110e */
[----:B------:R-:W-:Y:S05]  /*36a0*/  @P3 BRA `(.L_x_41) ;  /* 0x0000000000043947 */ /* 0x000fea0003800000 */
[----:B------:R2:W5:Y:S02]  /*36b0*/  LDG.E.U8 R28, desc[UR14][R4.64+0x1] ;  /* 0x0000010e041c7981 */ /* 0x000564000c1e1100 */
.L_x_41:
[----:B------:R-:W-:Y:S05]  /*36c0*/  BSYNC B1 ;  /* 0x0000000000017941 */ /* 0x000fea0003800000 */
.L_x_40:
[----:B-----5:R-:W-:Y:S01]  /*36d0*/  LOP3.LUT R28, R28, 0xff, RZ, 0xc0, !PT ;  /* 0x000000ff1c1c7812 */ /* 0x020fe200078ec0ff */
[----:B------:R-:W-:Y:S01]  /*36e0*/  BSSY B1, `(.L_x_42) ;  /* 0x0000013000017945 */ /* 0x000fe20003800000 */
[----:B------:R-:W-:Y:S02]  /*36f0*/  IADD3 R31, P1, R24, 0x8, RZ ;  /* 0x00000008181f7810 */ /* 0x000fe40007f3e0ff */
[----:B------:R-:W-:-:S03]  /*3700*/  F2FP.F16.E4M3.UNPACK_B R28, R28 ;  /* 0x0000001cff1c723e */ /* 0x000fc600020006ff */
[----:B------:R-:W-:Y:S01]  /*3710*/  IMAD.X R24, RZ, RZ, R25, P1 ;  /* 0x000000ffff187224 */ /* 0x000fe200008e0619 */
[----:B------:R-:W-:Y:S01]  /*3720*/  ISETP.GE.AND P1, PT, R30, 0x9, PT ;  /* 0x000000091e00780c */ /* 0x000fe20003f26270 */
[----:B-1----:R-:W-:Y:S02]  /*3730*/  HADD2.F32 R29, -RZ, R28.H0_H0 ;  /* 0x2000001cff1d7230 */ /* 0x002fe40000004100 */
[----:B------:R-:W-:Y:S01]  /*3740*/  IMAD R24, R24, UR6, RZ ;  /* 0x0000000618187c24 */ /* 0x000fe2000f8e02ff */
[----:B------:R-:W-:Y:S01]  /*3750*/  ISETP.LT.OR P5, PT, R6, 0x1, !P1 ;  /* 0x000000010600780c */ /* 0x000fe20004fa1670 */
[----:B------:R-:W-:-:S04]  /*3760*/  IMAD.WIDE.U32 R26, R31, UR6, R26 ;  /* 0x000000061f1a7c25 */ /* 0x000fc8000f8e001a */
[----:B------:R-:W-:Y:S01]  /*3770*/  FMUL R29, R29, R12 ;  /* 0x0000000c1d1d7220 */ /* 0x000fe20000400000 */
[----:B------:R-:W-:-:S03]  /*3780*/  IMAD R31, R31, UR7, R24 ;  /* 0x000000071f1f7c24 */ /* 0x000fc6000f8e0218 */
[----:B------:R-:W-:Y:S01]  /*3790*/  FFMA R29, R144, R10, R29 ;  /* 0x0000000a901d7223 */ /* 0x000fe2000000001d */
[----:B------:R-:W-:Y:S02]  /*37a0*/  IADD3 R24, P4, R26, UR16, RZ ;  /* 0x000000101a187c10 */ /* 0x000fe4000ff9e0ff */
[----:B------:R-:W-:Y:S02]  /*37b0*/  PRMT R26, RZ, 0x7610, R26 ;  /* 0x00007610ff1a7816 */ /* 0x000fe4000000001a */
[----:B------:R-:W-:Y:S02]  /*37c0*/  F2FP.SATFINITE.E4M3.F32.PACK_AB_MERGE_C R29, RZ, R29, RZ ;  /* 0x0000001dff1d723e */ /* 0x000fe400048070ff */
[----:B------:R-:W-:-:S03]  /*37d0*/  IADD3.X R25, R27, UR17, R31, P4, !PT ;  /* 0x000000111b197c10 */ /* 0x000fc6000a7fe41f */
[----:B------:R1:W-:Y:S01]  /*37e0*/  @!P3 STG.E.U8 desc[UR14][R18.64+0x1], R29 ;  /* 0x0000011d1200b986 */ /* 0x0003e2000c10110e */
[----:B------:R-:W-:Y:S05]  /*37f0*/  @P5 BRA `(.L_x_43) ;  /* 0x0000000000045947 */ /* 0x000fea0003800000 */
[----:B------:R3:W5:Y:S02]  /*3800*/  LDG.E.U8 R26, desc[UR14][R24.64] ;  /* 0x0000000e181a7981 */ /* 0x000764000c1e1100 */
.L_x_43:
[----:B------:R-:W-:Y:S05]  /*3810*/  BSYNC B1 ;  /* 0x0000000000017941 */ /* 0x000fea0003800000 */
.L_x_42:
        /* <DEDUP_REMOVED lines=12> */
.L_x_45:
[----:B------:R-:W-:Y:S05]  /*38e0*/  BSYNC B1 ;  /* 0x0000000000017941 */ /* 0x000fea0003800000 */
.L_x_44:
[----:B-----5:R-:W-:Y:S01]  /*38f0*/  LOP3.LUT R26, R26, 0xff, RZ, 0xc0, !PT ;  /* 0x000000ff1a1a7812 */ /* 0x020fe200078ec0ff */
[----:B------:R-:W-:Y:S01]  /*3900*/  BSSY B1, `(.L_x_46) ;  /* 0x000000b000017945 */ /* 0x000fe20003800000 */
[----:B------:R-:W-:Y:S02]  /*3910*/  ISETP.LT.OR P4, PT, R6, 0x9, !P0 ;  /* 0x000000090600780c */ /* 0x000fe40004781670 */
[----:B------:R-:W-:-:S05]  /*3920*/  F2FP.F16.E4M3.UNPACK_B R26, R26 ;  /* 0x0000001aff1a723e */ /* 0x000fca00020006ff */
[----:B----4-:R-:W-:Y:S01]  /*3930*/  HADD2.F32 R27, -RZ, R26.H0_H0 ;  /* 0x2000001aff1b7230 */ /* 0x010fe20000004100 */
[----:B------:R-:W-:-:S04]  /*3940*/  PRMT R26, RZ, 0x7610, R26 ;  /* 0x00007610ff1a7816 */ /* 0x000fc8000000001a */
[----:B------:R-:W-:-:S04]  /*3950*/  FMUL R27, R27, R12 ;  /* 0x0000000c1b1b7220 */ /* 0x000fc80000400000 */
[----:B------:R-:W-:-:S05]  /*3960*/  FFMA R27, R142, R10, R27 ;  /* 0x0000000a8e1b7223 */ /* 0x000fca000000001b */
[----:B------:R-:W-:-:S05]  /*3970*/  F2FP.SATFINITE.E4M3.F32.PACK_AB_MERGE_C R27, RZ, R27, RZ ;  /* 0x0000001bff1b723e */ /* 0x000fca00048070ff */
[----:B------:R4:W-:Y:S01]  /*3980*/  @!P3 STG.E.U8 desc[UR14][R16.64+0x1], R27 ;  /* 0x0000011b1000b986 */ /* 0x0009e2000c10110e */
[----:B------:R-:W-:Y:S05]  /*3990*/  @P4 BRA `(.L_x_47) ;  /* 0x0000000000044947 */ /* 0x000fea0003800000 */
[----:B------:R0:W5:Y:S02]  /*39a0*/  LDG.E.U8 R26, desc[UR14][R4.64+0x8] ;  /* 0x0000080e041a7981 */ /* 0x000164000c1e1100 */
.L_x_47:
[----:B------:R-:W-:Y:S05]  /*39b0*/  BSYNC B1 ;  /* 0x0000000000017941 */ /* 0x000fea0003800000 */
.L_x_46:
[----:B-----5:R-:W-:Y:S01]  /*39c0*/  LOP3.LUT R26, R26, 0xff, RZ, 0xc0, !PT ;  /* 0x000000ff1a1a7812 */ /* 0x020fe200078ec0ff */
[----:B------:R-:W-:Y:S01]  /*39d0*/  BSSY B1, `(.L_x_48) ;  /* 0x000000b000017945 */ /* 0x000fe20003800000 */
[----:B------:R-:W-:Y:S02]  /*39e0*/  ISETP.LT.OR P3, PT, R6, 0xa, !P0 ;  /* 0x0000000a0600780c */ /* 0x000fe40004761670 */
[----:B------:R-:W-:-:S05]  /*39f0*/  F2FP.F16.E4M3.UNPACK_B R26, R26 ;  /* 0x0000001aff1a723e */ /* 0x000fca00020006ff */
[----:B----4-:R-:W-:-:S05]  /*3a00*/  HADD2.F32 R27, -RZ, R26.H0_H0 ;  /* 0x2000001aff1b7230 */ /* 0x010fca0000004100 */
[----:B------:R-:W-:-:S04]  /*3a10*/  FMUL R26, R27, R12 ;  /* 0x0000000c1b1a7220 */ /* 0x000fc80000400000 */
[----:B------:R-:W-:-:S05]  /*3a20*/  FFMA R26, R145, R10, R26 ;  /* 0x0000000a911a7223 */ /* 0x000fca000000001a */
[----:B------:R-:W-:Y:S02]  /*3a30*/  F2FP.SATFINITE.E4M3.F32.PACK_AB_MERGE_C R27, RZ, R26, RZ ;  /* 0x0000001aff1b723e */ /* 0x000fe400048070ff */
[----:B------:R-:W-:-:S03]  /*3a40*/  PRMT R26, RZ, 0x7610, R26 ;  /* 0x00007610ff1a7816 */ /* 0x000fc6000000001a */
[----:B------:R4:W-:Y:S01]  /*3a50*/  @!P4 STG.E.U8 desc[UR14][R18.64+0x8], R27 ;  /* 0x0000081b1200c986 */ /* 0x0009e2000c10110e */
[----:B------:R-:W-:Y:S05]  /*3a60*/  @P3 BRA `(.L_x_49) ;  /* 0x0000000000043947 */ /* 0x000fea0003800000 */
[----:B------:R0:W5:Y:S02]  /*3a70*/  LDG.E.U8 R26, desc[UR14][R4.64+0x9] ;  /* 0x0000090e041a7981 */ /* 0x000164000c1e1100 */
.L_x_49:
[----:B------:R-:W-:Y:S05]  /*3a80*/  BSYNC B1 ;  /* 0x0000000000017941 */ /* 0x000fea0003800000 */
.L_x_48:
        /* <DEDUP_REMOVED lines=12> */
.L_x_51:
[----:B------:R-:W-:Y:S05]  /*3b50*/  BSYNC B1 ;  /* 0x0000000000017941 */ /* 0x000fea0003800000 */
.L_x_50:
        /* <DEDUP_REMOVED lines=12> */
.L_x_53:
[----:B------:R-:W-:Y:S05]  /*3c20*/  BSYNC B1 ;  /* 0x0000000000017941 */ /* 0x000fea0003800000 */
.L_x_52:
        /* <DEDUP_REMOVED lines=12> */
.L_x_55:
[----:B------:R-:W-:Y:S05]  /*3cf0*/  BSYNC B1 ;  /* 0x0000000000017941 */ /* 0x000fea0003800000 */
.L_x_54:
        /* <DEDUP_REMOVED lines=12> */
.L_x_57:
[----:B------:R-:W-:Y:S05]  /*3dc0*/  BSYNC B1 ;  /* 0x0000000000017941 */ /* 0x000fea0003800000 */
.L_x_56:
        /* <DEDUP_REMOVED lines=12> */
.L_x_59:
[----:B------:R-:W-:Y:S05]  /*3e90*/  BSYNC B1 ;  /* 0x0000000000017941 */ /* 0x000fea0003800000 */
.L_x_58:
        /* <DEDUP_REMOVED lines=12> */
.L_x_61:
[----:B------:R-:W-:Y:S05]  /*3f60*/  BSYNC B1 ;  /* 0x0000000000017941 */ /* 0x000fea0003800000 */
.L_x_60:
        /* <DEDUP_REMOVED lines=12> */
.L_x_63:
[----:B------:R-:W-:Y:S05]  /*4030*/  BSYNC B1 ;  /* 0x0000000000017941 */ /* 0x000fea0003800000 */
.L_x_62:
        /* <DEDUP_REMOVED lines=12> */
.L_x_65:
[----:B------:R-:W-:Y:S05]  /*4100*/  BSYNC B1 ;  /* 0x0000000000017941 */ /* 0x000fea0003800000 */
.L_x_64:
        /* <DEDUP_REMOVED lines=12> */
.L_x_67:
[----:B------:R-:W-:Y:S05]  /*41d0*/  BSYNC B1 ;  /* 0x0000000000017941 */ /* 0x000fea0003800000 */
.L_x_66:
        /* <DEDUP_REMOVED lines=12> */
.L_x_69:
[----:B------:R-:W-:Y:S05]  /*42a0*/  BSYNC B1 ;  /* 0x0000000000017941 */ /* 0x000fea0003800000 */
.L_x_68:
        /* <DEDUP_REMOVED lines=12> */
.L_x_71:
[----:B------:R-:W-:Y:S05]  /*4370*/  BSYNC B1 ;  /* 0x0000000000017941 */ /* 0x000fea0003800000 */
.L_x_70:
        /* <DEDUP_REMOVED lines=12> */
.L_x_73:
[----:B------:R-:W-:Y:S05]  /*4440*/  BSYNC B1 ;  /* 0x0000000000017941 */ /* 0x000fea0003800000 */
.L_x_72:
        /* <DEDUP_REMOVED lines=12> */
.L_x_75:
[----:B------:R-:W-:Y:S05]  /*4510*/  BSYNC B1 ;  /* 0x0000000000017941 */ /* 0x000fea0003800000 */
.L_x_74:
        /* <DEDUP_REMOVED lines=12> */
.L_x_77:
[----:B------:R-:W-:Y:S05]  /*45e0*/  BSYNC B1 ;  /* 0x0000000000017941 */ /* 0x000fea0003800000 */
.L_x_76:
        /* <DEDUP_REMOVED lines=12> */
.L_x_79:
[----:B------:R-:W-:Y:S05]  /*46b0*/  BSYNC B1 ;  /* 0x0000000000017941 */ /* 0x000fea0003800000 */
.L_x_78:
        /* <DEDUP_REMOVED lines=12> */
.L_x_81:
[----:B------:R-:W-:Y:S05]  /*4780*/  BSYNC B1 ;  /* 0x0000000000017941 */ /* 0x000fea0003800000 */
.L_x_80:
        /* <DEDUP_REMOVED lines=12> */
.L_x_83:
[----:B------:R-:W-:Y:S05]  /*4850*/  BSYNC B1 ;  /* 0x0000000000017941 */ /* 0x000fea0003800000 */
.L_x_82:
        /* <DEDUP_REMOVED lines=12> */
.L_x_85:
[----:B------:R-:W-:Y:S05]  /*4920*/  BSYNC B1 ;  /* 0x0000000000017941 */ /* 0x000fea0003800000 */
.L_x_84:
        /* <DEDUP_REMOVED lines=12> */
.L_x_87:
[----:B------:R-:W-:Y:S05]  /*49f0*/  BSYNC B1 ;  /* 0x0000000000017941 */ /* 0x000fea0003800000 */
.L_x_86:
        /* <DEDUP_REMOVED lines=12> */
.L_x_89:
[----:B------:R-:W-:Y:S05]  /*4ac0*/  BSYNC B1 ;  /* 0x0000000000017941 */ /* 0x000fea0003800000 */
.L_x_88:
        /* <DEDUP_REMOVED lines=12> */
.L_x_91:
[----:B------:R-:W-:Y:S05]  /*4b90*/  BSYNC B1 ;  /* 0x0000000000017941 */ /* 0x000fea0003800000 */
.L_x_90:
        /* <DEDUP_REMOVED lines=12> */
.L_x_93:
[----:B------:R-:W-:Y:S05]  /*4c60*/  BSYNC B1 ;  /* 0x0000000000017941 */ /* 0x000fea0003800000 */
.L_x_92:
        /* <DEDUP_REMOVED lines=12> */
.L_x_95:
[----:B------:R-:W-:Y:S05]  /*4d30*/  BSYNC B1 ;  /* 0x0000000000017941 */ /* 0x000fea0003800000 */
.L_x_94:
        /* <DEDUP_REMOVED lines=12> */
.L_x_97:
[----:B------:R-:W-:Y:S05]  /*4e00*/  BSYNC B1 ;  /* 0x0000000000017941 */ /* 0x000fea0003800000 */
.L_x_96:
        /* <DEDUP_REMOVED lines=12> */
.L_x_99:
[----:B------:R-:W-:Y:S05]  /*4ed0*/  BSYNC B1 ;  /* 0x0000000000017941 */ /* 0x000fea0003800000 */
.L_x_98:
        /* <DEDUP_REMOVED lines=12> */
.L_x_101:
[----:B------:R-:W-:Y:S05]  /*4fa0*/  BSYNC B1 ;  /* 0x0000000000017941 */ /* 0x000fea0003800000 */
.L_x_100:
        /* <DEDUP_REMOVED lines=12> */
.L_x_103:
[----:B------:R-:W-:Y:S05]  /*5070*/  BSYNC B1 ;  /* 0x0000000000017941 */ /* 0x000fea0003800000 */
.L_x_102:
        /* <DEDUP_REMOVED lines=12> */
.L_x_105:
[----:B------:R-:W-:Y:S05]  /*5140*/  BSYNC B1 ;  /* 0x0000000000017941 */ /* 0x000fea0003800000 */
.L_x_104:
        /* <DEDUP_REMOVED lines=12> */
.L_x_107:
[----:B------:R-:W-:Y:S05]  /*5210*/  BSYNC B1 ;  /* 0x0000000000017941 */ /* 0x000fea0003800000 */
.L_x_106:
        /* <DEDUP_REMOVED lines=12> */
.L_x_109:
[----:B------:R-:W-:Y:S05]  /*52e0*/  BSYNC B1 ;  /* 0x0000000000017941 */ /* 0x000fea0003800000 */
.L_x_108:
        /* <DEDUP_REMOVED lines=12> */
.L_x_111:
[----:B------:R-:W-:Y:S05]  /*53b0*/  BSYNC B1 ;  /* 0x0000000000017941 */ /* 0x000fea0003800000 */
.L_x_110:
        /* <DEDUP_REMOVED lines=12> */
.L_x_113:
[----:B------:R-:W-:Y:S05]  /*5480*/  BSYNC B1 ;  /* 0x0000000000017941 */ /* 0x000fea0003800000 */
.L_x_112:
        /* <DEDUP_REMOVED lines=12> */
.L_x_115:
[----:B------:R-:W-:Y:S05]  /*5550*/  BSYNC B1 ;  /* 0x0000000000017941 */ /* 0x000fea0003800000 */
.L_x_114:
        /* <DEDUP_REMOVED lines=12> */
.L_x_117:
[----:B------:R-:W-:Y:S05]  /*5620*/  BSYNC B1 ;  /* 0x0000000000017941 */ /* 0x000fea0003800000 */
.L_x_116:
        /* <DEDUP_REMOVED lines=12> */
.L_x_119:
[----:B------:R-:W-:Y:S05]  /*56f0*/  BSYNC B1 ;  /* 0x0000000000017941 */ /* 0x000fea0003800000 */
.L_x_118:
        /* <DEDUP_REMOVED lines=12> */
.L_x_121:
[----:B------:R-:W-:Y:S05]  /*57c0*/  BSYNC B1 ;  /* 0x0000000000017941 */ /* 0x000fea0003800000 */
.L_x_120:
        /* <DEDUP_REMOVED lines=12> */
.L_x_123:
[----:B------:R-:W-:Y:S05]  /*5890*/  BSYNC B1 ;  /* 0x0000000000017941 */ /* 0x000fea0003800000 */
.L_x_122:
        /* <DEDUP_REMOVED lines=12> */
.L_x_125:
[----:B------:R-:W-:Y:S05]  /*5960*/  BSYNC B1 ;  /* 0x0000000000017941 */ /* 0x000fea0003800000 */
.L_x_124:
        /* <DEDUP_REMOVED lines=12> */
.L_x_127:
[----:B------:R-:W-:Y:S05]  /*5a30*/  BSYNC B1 ;  /* 0x0000000000017941 */ /* 0x000fea0003800000 */
.L_x_126:
        /* <DEDUP_REMOVED lines=12> */
.L_x_129:
[----:B------:R-:W-:Y:S05]  /*5b00*/  BSYNC B1 ;  /* 0x0000000000017941 */ /* 0x000fea0003800000 */
.L_x_128:
        /* <DEDUP_REMOVED lines=12> */
.L_x_131:
[----:B------:R-:W-:Y:S05]  /*5bd0*/  BSYNC B1 ;  /* 0x0000000000017941 */ /* 0x000fea0003800000 */
.L_x_130:
        /* <DEDUP_REMOVED lines=12> */
.L_x_133:
[----:B------:R-:W-:Y:S05]  /*5ca0*/  BSYNC B1 ;  /* 0x0000000000017941 */ /* 0x000fea0003800000 */
.L_x_132:
        /* <DEDUP_REMOVED lines=12> */
.L_x_135:
[----:B------:R-:W-:Y:S05]  /*5d70*/  BSYNC B1 ;  /* 0x0000000000017941 */ /* 0x000fea0003800000 */
.L_x_134:
        /* <DEDUP_REMOVED lines=12> */
.L_x_137:
[----:B------:R-:W-:Y:S05]  /*5e40*/  BSYNC B1 ;  /* 0x0000000000017941 */ /* 0x000fea0003800000 */
.L_x_136:
        /* <DEDUP_REMOVED lines=12> */
.L_x_139:
[----:B------:R-:W-:Y:S05]  /*5f10*/  BSYNC B1 ;  /* 0x0000000000017941 */ /* 0x000fea0003800000 */
.L_x_138:
        /* <DEDUP_REMOVED lines=12> */
.L_x_141:
[----:B------:R-:W-:Y:S05]  /*5fe0*/  BSYNC B1 ;  /* 0x0000000000017941 */ /* 0x000fea0003800000 */
.L_x_140:
        /* <DEDUP_REMOVED lines=12> */
.L_x_143:
[----:B------:R-:W-:Y:S05]  /*60b0*/  BSYNC B1 ;  /* 0x0000000000017941 */ /* 0x000fea0003800000 */
.L_x_142:
        /* <DEDUP_REMOVED lines=12> */
.L_x_145:
[----:B------:R-:W-:Y:S05]  /*6180*/  BSYNC B1 ;  /* 0x0000000000017941 */ /* 0x000fea0003800000 */
.L_x_144:
        /* <DEDUP_REMOVED lines=12> */
.L_x_147:
[----:B------:R-:W-:Y:S05]  /*6250*/  BSYNC B1 ;  /* 0x0000000000017941 */ /* 0x000fea0003800000 */
.L_x_146:
        /* <DEDUP_REMOVED lines=12> */
.L_x_149:
[----:B------:R-:W-:Y:S05]  /*6320*/  BSYNC B1 ;  /* 0x0000000000017941 */ /* 0x000fea0003800000 */
.L_x_148:
        /* <DEDUP_REMOVED lines=12> */
.L_x_151:
[----:B------:R-:W-:Y:S05]  /*63f0*/  BSYNC B1 ;  /* 0x0000000000017941 */ /* 0x000fea0003800000 */
.L_x_150:
        /* <DEDUP_REMOVED lines=12> */
.L_x_153:
[----:B------:R-:W-:Y:S05]  /*64c0*/  BSYNC B1 ;  /* 0x0000000000017941 */ /* 0x000fea0003800000 */
.L_x_152:
        /* <DEDUP_REMOVED lines=12> */
.L_x_155:
[----:B------:R-:W-:Y:S05]  /*6590*/  BSYNC B1 ;  /* 0x0000000000017941 */ /* 0x000fea0003800000 */
.L_x_154:
        /* <DEDUP_REMOVED lines=12> */
.L_x_157:
[----:B------:R-:W-:Y:S05]  /*6660*/  BSYNC B1 ;  /* 0x0000000000017941 */ /* 0x000fea0003800000 */
.L_x_156:
        /* <DEDUP_REMOVED lines=12> */
.L_x_159:
[----:B------:R-:W-:Y:S05]  /*6730*/  BSYNC B1 ;  /* 0x0000000000017941 */ /* 0x000fea0003800000 */
.L_x_158:
[----:B-----5:R-:W-:Y:S01]  /*6740*/  LOP3.LUT R26, R26, 0xff, RZ, 0xc0, !PT ;  /* 0x000000ff1a1a7812 */ /* 0x020fe200078ec0ff */
[----:B------:R-:W-:Y:S01]  /*6750*/  BSSY B1, `(.L_x_160) ;  /* 0x000000b000017945 */ /* 0x000fe20003800000 */
[----:B------:R-:W-:Y:S02]  /*6760*/  ISETP.LT.OR P0, PT, R6, 0x7a, !P0 ;  /* 0x0000007a0600780c */ /* 0x000fe40004701670 */
[----:B------:R-:W-:-:S05]  /*6770*/  F2FP.F16.E4M3.UNPACK_B R26, R26 ;  /* 0x0000001aff1a723e */ /* 0x000fca00020006ff */
[----:B----4-:R-:W-:-:S05]  /*6780*/  HADD2.F32 R27, -RZ, R26.H0_H0 ;  /* 0x2000001aff1b7230 */ /* 0x010fca0000004100 */
[----:B------:R-:W-:-:S04]  /*6790*/  FMUL R26, R27, R12 ;  /* 0x0000000c1b1a7220 */ /* 0x000fc80000400000 */
[----:B------:R-:W-:Y:S01]  /*67a0*/  FFMA R26, R21, R10, R26 ;  /* 0x0000000a151a7223 */ /* 0x000fe2000000001a */
[----:B------:R-:W-:-:S04]  /*67b0*/  PRMT R21, RZ, 0x7610, R21 ;  /* 0x00007610ff157816 */ /* 0x000fc80000000015 */
[----:B------:R-:W-:-:S05]  /*67c0*/  F2FP.SATFINITE.E4M3.F32.PACK_AB_MERGE_C R27, RZ, R26, RZ ;  /* 0x0000001aff1b723e */ /* 0x000fca00048070ff */
[----:B------:R4:W-:Y:S01]  /*67d0*/  @!P4 STG.E.U8 desc[UR14][R18.64+0x78], R27 ;  /* 0x0000781b1200c986 */ /* 0x0009e2000c10110e */
[----:B------:R-:W-:Y:S05]  /*67e0*/  @P0 BRA `(.L_x_161) ;  /* 0x0000000000040947 */ /* 0x000fea0003800000 */
[----:B------:R0:W5:Y:S02]  /*67f0*/  LDG.E.U8 R21, desc[UR14][R4.64+0x79] ;  /* 0x0000790e04157981 */ /* 0x000164000c1e1100 */
.L_x_161:
[----:B------:R-:W-:Y:S05]  /*6800*/  BSYNC B1 ;  /* 0x0000000000017941 */ /* 0x000fea0003800000 */
.L_x_160:
[----:B-----5:R-:W-:Y:S01]  /*6810*/  LOP3.LUT R21, R21, 0xff, RZ, 0xc0, !PT ;  /* 0x000000ff15157812 */ /* 0x020fe200078ec0ff */
[----:B------:R-:W-:Y:S01]  /*6820*/  BSSY B1, `(.L_x_162) ;  /* 0x000000b000017945 */ /* 0x000fe20003800000 */
[----:B------:R-:W-:Y:S02]  /*6830*/  ISETP.LT.OR P3, PT, R6, 0x79, !P1 ;  /* 0x000000790600780c */ /* 0x000fe40004f61670 */
[----:B------:R-:W-:Y:S02]  /*6840*/  F2FP.F16.E4M3.UNPACK_B R21, R21 ;  /* 0x00000015ff15723e */ /* 0x000fe400020006ff */
[----:B0-2---:R-:W-:-:S03]  /*6850*/  PRMT R4, RZ, 0x7610, R4 ;  /* 0x00007610ff047816 */ /* 0x005fc60000000004 */
[----:B------:R-:W-:-:S05]  /*6860*/  HADD2.F32 R21, -RZ, R21.H0_H0 ;  /* 0x20000015ff157230 */ /* 0x000fca0000004100 */
[----:B------:R-:W-:-:S04]  /*6870*/  FMUL R21, R21, R12 ;  /* 0x0000000c15157220 */ /* 0x000fc80000400000 */
[----:B------:R-:W-:-:S05]  /*6880*/  FFMA R21, R20, R10, R21 ;  /* 0x0000000a14157223 */ /* 0x000fca0000000015 */
[----:B------:R-:W-:-:S05]  /*6890*/  F2FP.SATFINITE.E4M3.F32.PACK_AB_MERGE_C R21, RZ, R21, RZ ;  /* 0x00000015ff15723e */ /* 0x000fca00048070ff */
[----:B------:R0:W-:Y:S01]  /*68a0*/  @!P0 STG.E.U8 desc[UR14][R18.64+0x79], R21 ;  /* 0x0000791512008986 */ /* 0x0001e2000c10110e */
[----:B------:R-:W-:Y:S05]  /*68b0*/  @P3 BRA `(.L_x_163) ;  /* 0x0000000000043947 */ /* 0x000fea0003800000 */
[----:B------:R2:W5:Y:S02]  /*68c0*/  LDG.E.U8 R4, desc[UR14][R24.64+0x78] ;  /* 0x0000780e18047981 */ /* 0x000564000c1e1100 */
.L_x_163:
[----:B------:R-:W-:Y:S05]  /*68d0*/  BSYNC B1 ;  /* 0x0000000000017941 */ /* 0x000fea0003800000 */
.L_x_162:
        /* <DEDUP_REMOVED lines=12> */
.L_x_165:
[----:B------:R-:W-:Y:S05]  /*69a0*/  BSYNC B1 ;  /* 0x0000000000017941 */ /* 0x000fea0003800000 */
.L_x_164:
[----:B------:R-:W-:Y:S05]  /*69b0*/  @P1 BRA `(.L_x_166) ;  /* 0x0000001000281947 */ /* 0x000fea0003800000 */
[----:B-----5:R-:W-:-:S04]  /*69c0*/  LOP3.LUT R4, R4, 0xff, RZ, 0xc0, !PT ;  /* 0x000000ff04047812 */ /* 0x020fc800078ec0ff */
[----:B------:R-:W-:-:S05]  /*69d0*/  F2FP.F16.E4M3.UNPACK_B R4, R4 ;  /* 0x00000004ff04723e */ /* 0x000fca00020006ff */
[----:B0-----:R-:W-:-:S05]  /*69e0*/  HADD2.F32 R5, -RZ, R4.H0_H0 ;  /* 0x20000004ff057230 */ /* 0x001fca0000004100 */
[----:B------:R-:W-:-:S04]  /*69f0*/  FMUL R5, R5, R12 ;  /* 0x0000000c05057220 */ /* 0x000fc80000400000 */
[----:B------:R-:W-:-:S05]  /*6a00*/  FFMA R5, R22, R10, R5 ;  /* 0x0000000a16057223 */ /* 0x000fca0000000005 */
[----:B------:R-:W-:-:S05]  /*6a10*/  F2FP.SATFINITE.E4M3.F32.PACK_AB_MERGE_C R5, RZ, R5, RZ ;  /* 0x00000005ff05723e */ /* 0x000fca00048070ff */
[----:B------:R0:W-:Y:S01]  /*6a20*/  STG.E.U8 desc[UR14][R16.64+0x79], R5 ;  /* 0x0000790510007986 */ /* 0x0001e2000c10110e */
[----:B------:R-:W-:Y:S05]  /*6a30*/  BRA `(.L_x_166) ;  /* 0x0000001000087947 */ /* 0x000fea0003800000 */
.L_x_37:
[----:B------:R-:W-:Y:S01]  /*6a40*/  ISETP.GE.AND P1, PT, R30, 0x1, PT ;  /* 0x000000011e00780c */ /* 0x000fe20003f26270 */
[-C--:B------:R-:W-:Y:S01]  /*6a50*/  FMUL R149, R149, R10.reuse ;  /* 0x0000000a95957220 */ /* 0x080fe20000400000 */
[-C--:B------:R-:W-:Y:S01]  /*6a60*/  FMUL R144, R144, R10.reuse ;  /* 0x0000000a90907220 */ /* 0x080fe20000400000 */
[----:B------:R-:W-:Y:S01]  /*6a70*/  ISETP.GE.AND P0, PT, R30, 0x9, PT ;  /* 0x000000091e00780c */ /* 0x000fe20003f06270 */
[-C--:B------:R-:W-:Y:S01]  /*6a80*/  FMUL R147, R147, R10.reuse ;  /* 0x0000000a93937220 */ /* 0x080fe20000400000 */
[----:B------:R-:W-:Y:S01]  /*6a90*/  ISETP.LT.OR P4, PT, R6, 0x1, !P1 ;  /* 0x000000010600780c */ /* 0x000fe20004f81670 */
[-C--:B------:R-:W-:Y:S01]  /*6aa0*/  FMUL R142, R142, R10.reuse ;  /* 0x0000000a8e8e7220 */ /* 0x080fe20000400000 */
[----:B------:R-:W-:Y:S01]  /*6ab0*/  ISETP.LT.OR P5, PT, R6, 0x2, !P1 ;  /* 0x000000020600780c */ /* 0x000fe20004fa1670 */
[-C--:B------:R-:W-:Y:S01]  /*6ac0*/  FMUL R145, R145, R10.reuse ;  /* 0x0000000a91917220 */ /* 0x080fe20000400000 */
[----:B------:R-:W-:Y:S01]  /*6ad0*/  F2FP.SATFINITE.E4M3.F32.PACK_AB_MERGE_C R149, RZ, R149, RZ ;  /* 0x00000095ff95723e */ /* 0x000fe200048070ff */
[----:B------:R-:W-:Y:S01]  /*6ae0*/  FMUL R140, R140, R10 ;  /* 0x0000000a8c8c7220 */ /* 0x000fe20000400000 */
[----:B------:R-:W-:Y:S01]  /*6af0*/  F2FP.SATFINITE.E4M3.F32.PACK_AB_MERGE_C R5, RZ, R144, RZ ;  /* 0x00000090ff05723e */ /* 0x000fe200048070ff */
[-C--:B------:R-:W-:Y:S01]  /*6b00*/  FMUL R143, R143, R10.reuse ;  /* 0x0000000a8f8f7220 */ /* 0x080fe20000400000 */
[----:B------:R-:W-:Y:S01]  /*6b10*/  ISETP.LT.OR P3, PT, R6, 0x1, !P0 ;  /* 0x000000010600780c */ /* 0x000fe20004761670 */
[-C--:B------:R-:W-:Y:S01]  /*6b20*/  FMUL R138, R138, R10.reuse ;  /* 0x0000000a8a8a7220 */ /* 0x080fe20000400000 */
[C---:B------:R-:W-:Y:S01]  /*6b30*/  ISETP.LT.OR P6, PT, R6.reuse, 0xa, !P1 ;  /* 0x0000000a0600780c */ /* 0x040fe20004fc1670 */
[-C--:B------:R-:W-:Y:S01]  /*6b40*/  FMUL R141, R141, R10.reuse ;  /* 0x0000000a8d8d7220 */ /* 0x080fe20000400000 */
[----:B------:R-:W-:Y:S01]  /*6b50*/  F2FP.SATFINITE.E4M3.F32.PACK_AB_MERGE_C R147, RZ, R147, RZ ;  /* 0x00000093ff93723e */ /* 0x000fe200048070ff */
[----:B------:R-:W-:Y:S01]  /*6b60*/  @!P4 STG.E.U8 desc[UR14][R18.64], R149 ;  /* 0x000000951200c986 */ /* 0x000fe2000c10110e */
[----:B------:R-:W-:Y:S01]  /*6b70*/  ISETP.LT.OR P4, PT, R6, 0x2, !P0 ;  /* 0x000000020600780c */ /* 0x000fe20004781670 */
[----:B------:R-:W-:Y:S01]  /*6b80*/  FMUL R136, R136, R10 ;  /* 0x0000000a88887220 */ /* 0x000fe20000400000 */
[----:B------:R-:W-:Y:S01]  /*6b90*/  F2FP.SATFINITE.E4M3.F32.PACK_AB_MERGE_C R25, RZ, R142, RZ ;  /* 0x0000008eff19723e */ /* 0x000fe200048070ff */
[----:B------:R0:W-:Y:S01]  /*6ba0*/  @!P5 STG.E.U8 desc[UR14][R18.64+0x1], R5 ;  /* 0x000001051200d986 */ /* 0x0001e2000c10110e */
[C---:B------:R-:W-:Y:S01]  /*6bb0*/  ISETP.LT.OR P5, PT, R6.reuse, 0x9, !P1 ;  /* 0x000000090600780c */ /* 0x040fe20004fa1670 */
[-C--:B------:R-:W-:Y:S01]  /*6bc0*/  FMUL R139, R139, R10.reuse ;  /* 0x0000000a8b8b7220 */ /* 0x080fe20000400000 */
[----:B------:R-:W-:Y:S01]  /*6bd0*/  F2FP.SATFINITE.E4M3.F32.PACK_AB_MERGE_C R145, RZ, R145, RZ ;  /* 0x00000091ff91723e */ /* 0x000fe200048070ff */
[----:B------:R-:W-:Y:S01]  /*6be0*/  @!P3 STG.E.U8 desc[UR14][R16.64], R147 ;  /* 0x000000931000b986 */ /* 0x000fe2000c10110e */
[----:B------:R-:W-:Y:S01]  /*6bf0*/  ISETP.LT.OR P3, PT, R6, 0x9, !P0 ;  /* 0x000000090600780c */ /* 0x000fe20004761670 */
[-C--:B------:R-:W-:Y:S01]  /*6c00*/  FMUL R134, R134, R10.reuse ;  /* 0x0000000a86867220 */ /* 0x080fe20000400000 */
[----:B------:R-:W-:Y:S01]  /*6c10*/  F2FP.SATFINITE.E4M3.F32.PACK_AB_MERGE_C R143, RZ, R143, RZ ;  /* 0x0000008fff8f723e */ /* 0x000fe200048070ff */
[-C--:B------:R-:W-:Y:S01]  /*6c20*/  FMUL R137, R137, R10.reuse ;  /* 0x0000000a89897220 */ /* 0x080fe20000400000 */
[----:B------:R-:W-:Y:S01]  /*6c30*/  F2FP.SATFINITE.E4M3.F32.PACK_AB_MERGE_C R141, RZ, R141, RZ ;  /* 0x0000008dff8d723e */ /* 0x000fe200048070ff */
[----:B------:R1:W-:Y:S01]  /*6c40*/  @!P4 STG.E.U8 desc[UR14][R16.64+0x1], R25 ;  /* 0x000001191000c986 */ /* 0x0003e2000c10110e */
[----:B------:R-:W-:Y:S01]  /*6c50*/  ISETP.LT.OR P4, PT, R6, 0xa, !P0 ;  /* 0x0000000a0600780c */ /* 0x000fe20004781670 */
[----:B------:R-:W-:Y:S01]  /*6c60*/  FMUL R132, R132, R10 ;  /* 0x0000000a84847220 */ /* 0x000fe20000400000 */
[----:B0-----:R-:W-:Y:S01]  /*6c70*/  F2FP.SATFINITE.E4M3.F32.PACK_AB_MERGE_C R5, RZ, R140, RZ ;  /* 0x0000008cff05723e */ /* 0x001fe200048070ff */
[----:B------:R-:W-:Y:S01]  /*6c80*/  @!P5 STG.E.U8 desc[UR14][R18.64+0x8], R145 ;  /* 0x000008911200d986 */ /* 0x000fe2000c10110e */
[C---:B------:R-:W-:Y:S01]  /*6c90*/  ISETP.LT.OR P5, PT, R6.reuse, 0x11, !P1 ;  /* 0x000000110600780c */ /* 0x040fe20004fa1670 */
[-C--:B------:R-:W-:Y:S01]  /*6ca0*/  FMUL R135, R135, R10.reuse ;  /* 0x0000000a87877220 */ /* 0x080fe20000400000 */
[----:B------:R-:W-:Y:S01]  /*6cb0*/  F2FP.SATFINITE.E4M3.F32.PACK_AB_MERGE_C R139, RZ, R139, RZ ;  /* 0x0000008bff8b723e */ /* 0x000fe200048070ff */
[----:B------:R0:W-:Y:S01]  /*6cc0*/  @!P6 STG.E.U8 desc[UR14][R18.64+0x9], R5 ;  /* 0x000009051200e986 */ /* 0x0001e2000c10110e */
[----:B------:R-:W-:Y:S01]  /*6cd0*/  ISETP.LT.OR P6, PT, R6, 0x12, !P1 ;  /* 0x000000120600780c */ /* 0x000fe20004fc1670 */
[----:B------:R-:W-:Y:S01]  /*6ce0*/  FMUL R130, R130, R10 ;  /* 0x0000000a82827220 */ /* 0x000fe20000400000 */
[----:B------:R-:W-:Y:S01]  /*6cf0*/  F2FP.SATFINITE.E4M3.F32.PACK_AB_MERGE_C R137, RZ, R137, RZ ;  /* 0x00000089ff89723e */ /* 0x000fe200048070ff */
[----:B------:R-:W-:Y:S01]  /*6d00*/  @!P3 STG.E.U8 desc[UR14][R16.64+0x8], R143 ;  /* 0x0000088f1000b986 */ /* 0x000fe2000c10110e */
[----:B-1----:R-:W-:Y:S01]  /*6d10*/  F2FP.SATFINITE.E4M3.F32.PACK_AB_MERGE_C R25, RZ, R138, RZ ;  /* 0x0000008aff19723e */ /* 0x002fe200048070ff */
[-C--:B------:R-:W-:Y:S01]  /*6d20*/  FMUL R133, R133, R10.reuse ;  /* 0x0000000a85857220 */ /* 0x080fe20000400000 */
[----:B------:R-:W-:Y:S01]  /*6d30*/  ISETP.LT.OR P3, PT, R6, 0x11, !P0 ;  /* 0x000000110600780c */ /* 0x000fe20004761670 */
[-C--:B------:R-:W-:Y:S01]  /*6d40*/  FMUL R128, R128, R10.reuse ;  /* 0x0000000a80807220 */ /* 0x080fe20000400000 */
[----:B------:R-:W-:Y:S01]  /*6d50*/  F2FP.SATFINITE.E4M3.F32.PACK_AB_MERGE_C R135, RZ, R135, RZ ;  /* 0x00000087ff87723e */ /* 0x000fe200048070ff */
[----:B------:R1:W-:Y:S01]  /*6d60*/  @!P4 STG.E.U8 desc[UR14][R16.64+0x9], R25 ;  /* 0x000009191000c986 */ /* 0x0003e2000c10110e */
[C---:B------:R-:W-:Y:S01]  /*6d70*/  ISETP.LT.OR P4, PT, R6.reuse, 0x12, !P0 ;  /* 0x000000120600780c */ /* 0x040fe20004781670 */
[----:B------:R-:W-:Y:S01]  /*6d80*/  FMUL R131, R131, R10 ;  /* 0x0000000a83837220 */ /* 0x000fe20000400000 */
[----:B0-----:R-:W-:Y:S01]  /*6d90*/  F2FP.SATFINITE.E4M3.F32.PACK_AB_MERGE_C R5, RZ, R136, RZ ;  /* 0x00000088ff05723e */ /* 0x001fe200048070ff */
[----:B------:R-:W-:Y:S01]  /*6da0*/  @!P5 STG.E.U8 desc[UR14][R18.64+0x10], R141 ;  /* 0x0000108d1200d986 */ /* 0x000fe2000c10110e */
[----:B------:R-:W-:Y:S01]  /*6db0*/  ISETP.LT.OR P5, PT, R6, 0x19, !P1 ;  /* 0x000000190600780c */ /* 0x000fe20004fa1670 */
[-C--:B------:R-:W-:Y:S01]  /*6dc0*/  FMUL R126, R126, R10.reuse ;  /* 0x0000000a7e7e7220 */ /* 0x080fe20000400000 */
[----:B------:R-:W-:Y:S01]  /*6dd0*/  F2FP.SATFINITE.E4M3.F32.PACK_AB_MERGE_C R133, RZ, R133, RZ ;  /* 0x00000085ff85723e */ /* 0x000fe200048070ff */
[----:B------:R0:W-:Y:S01]  /*6de0*/  @!P6 STG.E.U8 desc[UR14][R18.64+0x11], R5 ;  /* 0x000011051200e986 */ /* 0x0001e2000c10110e */
[----:B------:R-:W-:Y:S01]  /*6df0*/  ISETP.LT.OR P6, PT, R6, 0x1a, !P1 ;  /* 0x0000001a0600780c */ /* 0x000fe20004fc1670 */
[-C--:B------:R-:W-:Y:S01]  /*6e00*/  FMUL R129, R129, R10.reuse ;  /* 0x0000000a81817220 */ /* 0x080fe20000400000 */
[----:B------:R-:W-:Y:S01]  /*6e10*/  FMUL R124, R124, R10 ;  /* 0x0000000a7c7c7220 */ /* 0x000fe20000400000 */
[----:B-1----:R-:W-:Y:S01]  /*6e20*/  F2FP.SATFINITE.E4M3.F32.PACK_AB_MERGE_C R25, RZ, R134, RZ ;  /* 0x00000086ff19723e */ /* 0x002fe200048070ff */
[----:B------:R-:W-:Y:S01]  /*6e30*/  @!P3 STG.E.U8 desc[UR14][R16.64+0x10], R139 ;  /* 0x0000108b1000b986 */ /* 0x000fe2000c10110e */
[C---:B------:R-:W-:Y:S01]  /*6e40*/  ISETP.LT.OR P3, PT, R6.reuse, 0x19, !P0 ;  /* 0x000000190600780c */ /* 0x040fe20004761670 */
        /* <DEDUP_REMOVED lines=37> */
[-C--:B------:R-:W-:Y:S01]  /*70a0*/  FMUL R112, R112, R10.reuse ;  /* 0x0000000a70707220 */ /* 0x080fe20000400000 */
        /* <DEDUP_REMOVED lines=81> */
[C---:B------:R-:W-:Y:S01]  /*75c0*/  ISETP.LT.OR P6, PT, R6.reuse, 0x52, !P1 ;  /* 0x000000520600780c */ /* 0x040fe20004fc1670 */
        /* <DEDUP_REMOVED lines=22> */
[----:B------:R-:W-:-:S02]  /*7730*/  ISETP.LT.OR P3, PT, R6, 0x59, !P0 ;  /* 0x000000590600780c */ /* 0x000fc40004761670 */
[----:B------:R-:W-:Y:S01]  /*7740*/  F2FP.SATFINITE.E4M3.F32.PACK_AB_MERGE_C R91, RZ, R91, RZ ;  /* 0x0000005bff5b723e */ /* 0x000fe200048070ff */
[----:B------:R1:W-:Y:S01]  /*7750*/  @!P4 STG.E.U8 desc[UR14][R16.64+0x51], R25 ;  /* 0x000051191000c986 */ /* 0x0003e2000c10110e */
[C---:B------:R-:W-:Y:S02]  /*7760*/  ISETP.LT.OR P4, PT, R6.reuse, 0x5a, !P0 ;  /* 0x0000005a0600780c */ /* 0x040fe40004781670 */
[----:B0-----:R-:W-:Y:S01]  /*7770*/  F2FP.SATFINITE.E4M3.F32.PACK_AB_MERGE_C R5, RZ, R100, RZ ;  /* 0x00000064ff05723e */ /* 0x001fe200048070ff */
[----:B------:R-:W-:Y:S01]  /*7780*/  @!P5 STG.E.U8 desc[UR14][R18.64+0x58], R105 ;  /* 0x000058691200d986 */ /* 0x000fe2000c10110e */
[C---:B------:R-:W-:Y:S02]  /*7790*/  ISETP.LT.OR P5, PT, R6.reuse, 0x61, !P1 ;  /* 0x000000610600780c */ /* 0x040fe40004fa1670 */
[----:B------:R-:W-:Y:S01]  /*77a0*/  F2FP.SATFINITE.E4M3.F32.PACK_AB_MERGE_C R21, RZ, R21, RZ ;  /* 0x00000015ff15723e */ /* 0x000fe200048070ff */
[----:B------:R0:W-:Y:S01]  /*77b0*/  @!P6 STG.E.U8 desc[UR14][R18.64+0x59], R5 ;  /* 0x000059051200e986 */ /* 0x0001e2000c10110e */
[----:B------:R-:W-:-:S02]  /*77c0*/  ISETP.LT.OR P6, PT, R6, 0x62, !P1 ;  /* 0x000000620600780c */ /* 0x000fc40004fc1670 */
[----:B------:R-:W-:Y:S01]  /*77d0*/  F2FP.SATFINITE.E4M3.F32.PACK_AB_MERGE_C R23, RZ, R23, RZ ;  /* 0x00000017ff17723e */ /* 0x000fe200048070ff */
[----:B------:R-:W-:Y:S01]  /*77e0*/  @!P3 STG.E.U8 desc[UR14][R16.64+0x58], R103 ;  /* 0x000058671000b986 */ /* 0x000fe2000c10110e */
[----:B-1----:R-:W-:Y:S02]  /*77f0*/  F2FP.SATFINITE.E4M3.F32.PACK_AB_MERGE_C R25, RZ, R98, RZ ;  /* 0x00000062ff19723e */ /* 0x002fe400048070ff */
[C---:B------:R-:W-:Y:S02]  /*7800*/  ISETP.LT.OR P3, PT, R6.reuse, 0x61, !P0 ;  /* 0x000000610600780c */ /* 0x040fe40004761670 */
[----:B------:R-:W-:Y:S01]  /*7810*/  F2FP.SATFINITE.E4M3.F32.PACK_AB_MERGE_C R27, RZ, R22, RZ ;  /* 0x00000016ff1b723e */ /* 0x000fe200048070ff */
[----:B------:R1:W-:Y:S01]  /*7820*/  @!P4 STG.E.U8 desc[UR14][R16.64+0x59], R25 ;  /* 0x000059191000c986 */ /* 0x0003e2000c10110e */
[C---:B------:R-:W-:Y:S02]  /*7830*/  ISETP.LT.OR P4, PT, R6.reuse, 0x62, !P0 ;  /* 0x000000620600780c */ /* 0x040fe40004781670 */
[----:B0-----:R-:W-:Y:S01]  /*7840*/  F2FP.SATFINITE.E4M3.F32.PACK_AB_MERGE_C R5, RZ, R96, RZ ;  /* 0x00000060ff05723e */ /* 0x001fe200048070ff */
[----:B------:R-:W-:Y:S01]  /*7850*/  @!P5 STG.E.U8 desc[UR14][R18.64+0x60], R101 ;  /* 0x000060651200d986 */ /* 0x000fe2000c10110e */
[----:B------:R-:W-:-:S03]  /*7860*/  ISETP.LT.OR P5, PT, R6, 0x69, !P1 ;  /* 0x000000690600780c */ /* 0x000fc60004fa1670 */
[----:B------:R0:W-:Y:S01]  /*7870*/  @!P6 STG.E.U8 desc[UR14][R18.64+0x61], R5 ;  /* 0x000061051200e986 */ /* 0x0001e2000c10110e */
[C---:B------:R-:W-:Y:S02]  /*7880*/  ISETP.LT.OR P6, PT, R6.reuse, 0x6a, !P1 ;  /* 0x0000006a0600780c */ /* 0x040fe40004fc1670 */
[----:B-1----:R-:W-:Y:S01]  /*7890*/  F2FP.SATFINITE.E4M3.F32.PACK_AB_MERGE_C R25, RZ, R94, RZ ;  /* 0x0000005eff19723e */ /* 0x002fe200048070ff */
[----:B------:R-:W-:Y:S01]  /*78a0*/  @!P3 STG.E.U8 desc[UR14][R16.64+0x60], R99 ;  /* 0x000060631000b986 */ /* 0x000fe2000c10110e */
[----:B------:R-:W-:-:S03]  /*78b0*/  ISETP.LT.OR P3, PT, R6, 0x69, !P0 ;  /* 0x000000690600780c */ /* 0x000fc60004761670 */
        /* <DEDUP_REMOVED lines=12> */
[C---:B------:R-:W-:Y:S01]  /*7980*/  ISETP.LT.OR P1, PT, R6.reuse, 0x7a, !P1 ;  /* 0x0000007a0600780c */ /* 0x040fe20004f21670 */
[----:B------:R2:W-:Y:S01]  /*7990*/  @!P5 STG.E.U8 desc[UR14][R18.64+0x70], R93 ;  /* 0x0000705d1200d986 */ /* 0x0005e2000c10110e */
[C---:B------:R-:W-:Y:S02]  /*79a0*/  ISETP.LT.OR P5, PT, R6.reuse, 0x72, !P0 ;  /* 0x000000720600780c */ /* 0x040fe400047a1670 */
[----:B0-----:R-:W-:Y:S01]  /*79b0*/  F2FP.SATFINITE.E4M3.F32.PACK_AB_MERGE_C R5, RZ, R88, RZ ;  /* 0x00000058ff05723e */ /* 0x001fe200048070ff */
[----:B------:R2:W-:Y:S01]  /*79c0*/  @!P6 STG.E.U8 desc[UR14][R18.64+0x71], R89 ;  /* 0x000071591200e986 */ /* 0x0005e2000c10110e */
[C---:B------:R-:W-:Y:S02]  /*79d0*/  ISETP.LT.OR P6, PT, R6.reuse, 0x79, !P0 ;  /* 0x000000790600780c */ /* 0x040fe400047c1670 */
[----:B------:R-:W-:Y:S01]  /*79e0*/  ISETP.LT.OR P0, PT, R6, 0x7a, !P0 ;  /* 0x0000007a0600780c */ /* 0x000fe20004701670 */
[----:B------:R2:W-:Y:S01]  /*79f0*/  @!P3 STG.E.U8 desc[UR14][R16.64+0x70], R91 ;  /* 0x0000705b1000b986 */ /* 0x0005e2000c10110e */
[----:B-1----:R-:W-:-:S05]  /*7a00*/  F2FP.SATFINITE.E4M3.F32.PACK_AB_MERGE_C R25, RZ, R20, RZ ;  /* 0x00000014ff19723e */ /* 0x002fca00048070ff */
[----:B------:R2:W-:Y:S04]  /*7a10*/  @!P5 STG.E.U8 desc[UR14][R16.64+0x71], R5 ;  /* 0x000071051000d986 */ /* 0x0005e8000c10110e */
[----:B------:R2:W-:Y:S04]  /*7a20*/  @!P4 STG.E.U8 desc[UR14][R18.64+0x78], R21 ;  /* 0x000078151200c986 */ /* 0x0005e8000c10110e */
[----:B------:R2:W-:Y:S04]  /*7a30*/  @!P1 STG.E.U8 desc[UR14][R18.64+0x79], R25 ;  /* 0x0000791912009986 */ /* 0x0005e8000c10110e */
[----:B------:R2:W-:Y:S04]  /*7a40*/  @!P6 STG.E.U8 desc[UR14][R16.64+0x78], R23 ;  /* 0x000078171000e986 */ /* 0x0005e8000c10110e */
[----:B------:R2:W-:Y:S02]  /*7a50*/  @!P0 STG.E.U8 desc[UR14][R16.64+0x79], R27 ;  /* 0x0000791b10008986 */ /* 0x0005e4000c10110e */
.L_x_166:
[----:B------:R-:W-:Y:S05]  /*7a60*/  BSYNC B0 ;  /* 0x0000000000007941 */ /* 0x000fea0003800000 */
.L_x_36:
[C---:B------:R-:W-:Y:S01]  /*7a70*/  LEA R2, P0, R8.reuse, R2, 0x1 ;  /* 0x0000000208027211 */ /* 0x040fe200078008ff */
[----:B------:R-:W-:Y:S01]  /*7a80*/  ULDC.64 UR6, c[0x0][0x650] ;  /* 0x0001940000067ab9 */ /* 0x000fe20000000a00 */
[----:B-----5:R-:W-:Y:S01]  /*7a90*/  IMAD.U32 R4, RZ, RZ, UR12 ;  /* 0x0000000cff047e24 */ /* 0x020fe2000f8e00ff */
[----:B0-2---:R-:W-:Y:S01]  /*7aa0*/  PRMT R16, RZ, 0x7610, R16 ;  /* 0x00007610ff107816 */ /* 0x005fe20000000010 */
[----:B------:R-:W-:Y:S01]  /*7ab0*/  IMAD.MOV.U32 R6, RZ, RZ, -0x1 ;  /* 0xffffffffff067424 */ /* 0x000fe200078e00ff */
[----:B------:R-:W-:Y:S01]  /*7ac0*/  LEA.HI.X R3, R8, R3, R0, 0x1, P0 ;  /* 0x0000000308037211 */ /* 0x000fe200000f0c00 */
[----:B------:R0:W-:Y:S01]  /*7ad0*/  SYNCS.ARRIVE.TRANS64.A1T0 RZ, [R4+UR22], RZ ;  /* 0x000000ff04ff79a7 */ /* 0x0001e20008100016 */
[----:B------:R-:W-:Y:S01]  /*7ae0*/  ISETP.GE.U32.AND P0, PT, R2, UR6, PT ;  /* 0x0000000602007c0c */ /* 0x000fe2000bf06070 */
[----:B------:R-:W-:-:S03]  /*7af0*/  IMAD.MOV.U32 R5, RZ, RZ, -0x1 ;  /* 0xffffffffff057424 */ /* 0x000fc600078e00ff */
[----:B------:R-:W-:Y:S01]  /*7b00*/  ISETP.GE.U32.AND.EX P0, PT, R3, UR7, PT, P0 ;  /* 0x0000000703007c0c */ /* 0x000fe2000bf06100 */
[----:B0-----:R-:W-:-:S12]  /*7b10*/  IMAD.MOV.U32 R4, RZ, RZ, -0x1 ;  /* 0xffffffffff047424 */ /* 0x001fd800078e00ff */
[----:B------:R-:W-:Y:S05]  /*7b20*/  @P0 BRA `(.L_x_167) ;  /* 0x0000000400600947 */ /* 0x000fea0003800000 */
[----:B------:R-:W0:Y:S01]  /*7b30*/  S2R R26, SR_CTAID.X ;  /* 0x00000000001a7919 */ /* 0x000e220000002500 */
[----:B------:R-:W2:Y:S01]  /*7b40*/  LDC.64 R20, c[0x0][0x628] ;  /* 0x00018a00ff147b82 */ /* 0x000ea20000000a00 */
[----:B------:R-:W-:Y:S01]  /*7b50*/  ULDC UR6, c[0x0][0x150] ;  /* 0x0000540000067ab9 */ /* 0x000fe20000000800 */
[----:B-1--4-:R-:W-:Y:S01]  /*7b60*/  IMAD.MOV.U32 R18, RZ, RZ, R2 ;  /* 0x000000ffff127224 */ /* 0x012fe200078e0002 */
[----:B------:R-:W1:Y:S01]  /*7b70*/  S2R R28, SR_CTAID.Y ;  /* 0x00000000001c7919 */ /* 0x000e620000002600 */
[----:B------:R-:W-:-:S04]  /*7b80*/  IMAD.MOV.U32 R19, RZ, RZ, R3 ;  /* 0x000000ffff137224 */ /* 0x000fc800078e0003 */
[----:B------:R-:W4:Y:S08]  /*7b90*/  LDC R29, c[0x0][0x144] ;  /* 0x00005100ff1d7b82 */ /* 0x000f300000000800 */
[----:B------:R-:W1:Y:S08]  /*7ba0*/  LDC R6, c[0x0][0x630] ;  /* 0x00018c00ff067b82 */ /* 0x000e700000000800 */
[----:B---3--:R-:W3:Y:S01]  /*7bb0*/  LDC.64 R24, c[0x0][0x620] ;  /* 0x00018800ff187b82 */ /* 0x008ee20000000a00 */
[----:B--2---:R-:W-:-:S04]  /*7bc0*/  ISETP.NE.U32.AND P0, PT, R20, RZ, PT ;  /* 0x000000ff1400720c */ /* 0x004fc80003f05070 */
[----:B------:R-:W-:Y:S02]  /*7bd0*/  ISETP.NE.AND.EX P0, PT, R21, RZ, PT, P0 ;  /* 0x000000ff1500720c */ /* 0x000fe40003f05300 */
[----:B0-----:R-:W-:-:S05]  /*7be0*/  I2FP.F32.U32 R4, R26 ;  /* 0x0000001a00047245 */ /* 0x001fca0000201000 */
[----:B------:R-:W-:-:S04]  /*7bf0*/  FMUL R4, R4, UR6 ;  /* 0x0000000604047c20 */ /* 0x000fc80008400000 */
[----:B------:R0:W2:Y:S02]  /*7c00*/  F2I.U32.TRUNC.NTZ R27, R4 ;  /* 0x00000004001b7305 */ /* 0x0000a4000020f000 */
[----:B-1--4-:R-:W-:Y:S05]  /*7c10*/  @!P0 BRA `(.L_x_168) ;  /* 0x0000000000288947 */ /* 0x012fea0003800000 */
[----:B------:R-:W1:Y:S02]  /*7c20*/  LDC R5, c[0x0][0x634] ;  /* 0x00018d00ff057b82 */ /* 0x000e640000000800 */
[----:B-1----:R-:W-:-:S05]  /*7c30*/  IADD3 R19, P0, R2, R5, RZ ;  /* 0x0000000502137210 */ /* 0x002fca0007f1e0ff */
[----:B------:R-:W-:-:S04]  /*7c40*/  IMAD.X R23, RZ, RZ, R3, P0 ;  /* 0x000000ffff177224 */ /* 0x000fc800000e0603 */
[----:B0-----:R-:W-:-:S04]  /*7c50*/  IMAD.WIDE.U32 R4, R23, R20, RZ ;  /* 0x0000001417047225 */ /* 0x001fc800078e00ff */
[----:B------:R-:W-:-:S04]  /*7c60*/  IMAD.WIDE.U32 R16, P0, R19, R21, R4 ;  /* 0x0000001513107225 */ /* 0x000fc80007800004 */
[----:B------:R-:W-:-:S04]  /*7c70*/  IMAD.WIDE.U32 R4, R19, R20, RZ ;  /* 0x0000001413047225 */ /* 0x000fc800078e00ff */
[----:B------:R-:W-:Y:S01]  /*7c80*/  IMAD.X R19, RZ, RZ, RZ, P0 ;  /* 0x000000ffff137224 */ /* 0x000fe200000e06ff */
[----:B------:R-:W-:Y:S01]  /*7c90*/  IADD3 RZ, P0, R5, R16, RZ ;  /* 0x0000001005ff7210 */ /* 0x000fe20007f1e0ff */
[----:B------:R-:W-:-:S04]  /*7ca0*/  IMAD.MOV.U32 R18, RZ, RZ, R17 ;  /* 0x000000ffff127224 */ /* 0x000fc800078e0011 */
[----:B------:R-:W-:-:S08]  /*7cb0*/  IMAD.WIDE.U32.X R18, R23, R21, R18, P0 ;  /* 0x0000001517127225 */ /* 0x000fd000000e0412 */
.L_x_168:
[-CC-:B------:R-:W-:Y:S01]  /*7cc0*/  SHF.R.U64 R22, R18, R6.reuse, R19.reuse ;  /* 0x0000000612167219 */ /* 0x180fe20000001213 */
[----:B------:R-:W1:Y:S01]  /*7cd0*/  LDC.64 R32, c[0x0][0x640] ;  /* 0x00019000ff207b82 */ /* 0x000e620000000a00 */
[----:B0-----:R-:W-:Y:S01]  /*7ce0*/  SHF.R.U32.HI R4, RZ, R6, R19 ;  /* 0x00000006ff047219 */ /* 0x001fe20000011613 */
[----:B--2---:R-:W-:Y:S01]  /*7cf0*/  IMAD.MOV R27, RZ, RZ, -R27 ;  /* 0x000000ffff1b7224 */ /* 0x004fe200078e0a1b */
[----:B------:R-:W-:Y:S01]  /*7d00*/  IADD3 R17, P0, RZ, -R22, RZ ;  /* 0x80000016ff117210 */ /* 0x000fe20007f1e0ff */
[----:B------:R-:W-:Y:S01]  /*7d10*/  ULDC UR6, c[0x0][0x154] ;  /* 0x0000550000067ab9 */ /* 0x000fe20000000800 */
[----:B------:R-:W-:Y:S02]  /*7d20*/  IMAD.MOV.U32 R19, RZ, RZ, 0x1 ;  /* 0x00000001ff137424 */ /* 0x000fe400078e00ff */
[----:B------:R-:W-:Y:S01]  /*7d30*/  IMAD R27, R29, R27, R26 ;  /* 0x0000001b1d1b7224 */ /* 0x000fe200078e021a */
[----:B------:R-:W0:Y:S01]  /*7d40*/  LDC R16, c[0x0][0x618] ;  /* 0x00018600ff107b82 */ /* 0x000e220000000800 */
[----:B------:R-:W-:-:S04]  /*7d50*/  IMAD.X R5, RZ, RZ, ~R4, P0 ;  /* 0x000000ffff057224 */ /* 0x000fc800000e0e04 */
[-C--:B---3--:R-:W-:Y:S02]  /*7d60*/  IMAD R6, R5, R24.reuse, RZ ;  /* 0x0000001805067224 */ /* 0x088fe400078e02ff */
[C---:B------:R-:W-:Y:S01]  /*7d70*/  IMAD.WIDE.U32 R4, R17.reuse, R24, R2 ;  /* 0x0000001811047225 */ /* 0x040fe200078e0002 */
[----:B------:R-:W2:Y:S03]  /*7d80*/  LDC R18, c[0x0][0x608] ;  /* 0x00018200ff127b82 */ /* 0x000ea60000000800 */
[----:B------:R-:W-:Y:S01]  /*7d90*/  IMAD R17, R17, R25, R6 ;  /* 0x0000001911117224 */ /* 0x000fe200078e0206 */
[----:B------:R-:W-:-:S03]  /*7da0*/  I2FP.F32.U32 R6, R28 ;  /* 0x0000001c00067245 */ /* 0x000fc60000201000 */
[----:B------:R-:W-:Y:S01]  /*7db0*/  IMAD.IADD R5, R5, 0x1, R17 ;  /* 0x0000000105057824 */ /* 0x000fe200078e0211 */
[----:B------:R-:W3:Y:S01]  /*7dc0*/  LDC R30, c[0x0][0x658] ;  /* 0x00019600ff1e7b82 */ /* 0x000ee20000000800 */
[----:B-1----:R-:W-:Y:S01]  /*7dd0*/  ISETP.NE.U32.AND P0, PT, R32, RZ, PT ;  /* 0x000000ff2000720c */ /* 0x002fe20003f05070 */
[----:B------:R-:W-:-:S03]  /*7de0*/  IMAD.MOV.U32 R17, RZ, RZ, -0x1 ;  /* 0xffffffffff117424 */ /* 0x000fc600078e00ff */
[----:B------:R-:W-:-:S03]  /*7df0*/  ISETP.NE.AND.EX P0, PT, R33, RZ, PT, P0 ;  /* 0x000000ff2100720c */ /* 0x000fc60003f05300 */
[----:B------:R-:W1:Y:S01]  /*7e00*/  LDC R25, c[0x0][0x148] ;  /* 0x00005200ff197b82 */ /* 0x000e620000000800 */
[-CC-:B0-----:R-:W-:Y:S02]  /*7e10*/  SHF.R.U64 R20, R4, R16.reuse, R5.reuse ;  /* 0x0000001004147219 */ /* 0x181fe40000001205 */
[----:B------:R-:W-:Y:S01]  /*7e20*/  SHF.R.U32.HI R5, RZ, R16, R5 ;  /* 0x00000010ff057219 */ /* 0x000fe20000011605 */
[----:B------:R-:W-:-:S04]  /*7e30*/  FMUL R16, R6, UR6 ;  /* 0x0000000606107c20 */ /* 0x000fc80008400000 */
[----:B------:R-:W0:Y:S01]  /*7e40*/  LDC R26, c[0x0][0x600] ;  /* 0x00018000ff1a7b82 */ /* 0x000e220000000800 */
[----:B------:R4:W0:Y:S01]  /*7e50*/  F2I.U32.TRUNC.NTZ R23, R16 ;  /* 0x0000001000177305 */ /* 0x000822000020f000 */
[-CC-:B--2---:R-:W-:Y:S02]  /*7e60*/  SHF.R.U64 R6, R20, R18.reuse, R5.reuse ;  /* 0x0000001214067219 */ /* 0x184fe40000001205 */
[----:B------:R-:W-:-:S04]  /*7e70*/  SHF.R.U32.HI R5, RZ, R18, R5 ;  /* 0x00000012ff057219 */ /* 0x000fc80000011605 */
[----:B------:R-:W2:Y:S01]  /*7e80*/  LDC R31, c[0x0][0x648] ;  /* 0x00019200ff1f7b82 */ /* 0x000ea20000000800 */
[-CC-:B---3--:R-:W-:Y:S02]  /*7e90*/  SHF.R.U64 R24, R6, R30.reuse, R5.reuse ;  /* 0x0000001e06187219 */ /* 0x188fe40000001205 */
[-C--:B------:R-:W-:Y:S02]  /*7ea0*/  SHF.L.U32 R17, R17, R30.reuse, RZ ;  /* 0x0000001e11117219 */ /* 0x080fe400000006ff */
[-C--:B------:R-:W-:Y:S01]  /*7eb0*/  SHF.R.U32.HI R5, RZ, R30.reuse, R5 ;  /* 0x0000001eff057219 */ /* 0x080fe20000011605 */
[----:B------:R-:W-:Y:S01]  /*7ec0*/  IMAD.MOV.U32 R4, RZ, RZ, R24 ;  /* 0x000000ffff047224 */ /* 0x000fe200078e0018 */
[----:B------:R-:W-:Y:S01]  /*7ed0*/  SHF.L.U32 R30, R19, R30, RZ ;  /* 0x0000001e131e7219 */ /* 0x000fe200000006ff */
[----:B------:R-:W3:Y:S01]  /*7ee0*/  LDC R34, c[0x0][0x638] ;  /* 0x00018e00ff227b82 */ /* 0x000ee20000000800 */
[----:B------:R-:W-:-:S07]  /*7ef0*/  LOP3.LUT R29, RZ, R17, RZ, 0x33, !PT ;  /* 0x00000011ff1d7212 */ /* 0x000fce00078e33ff */
[----:B------:R-:W0:Y:S01]  /*7f00*/  LDC R35, c[0x0][0x610] ;  /* 0x00018400ff237b82 */ /* 0x000e220000000800 */
        /* <DEDUP_REMOVED lines=11> */
.L_x_169:
[----:B--2---:R-:W-:Y:S01]  /*7fc0*/  SHF.R.U64 R4, R4, R31, R5 ;  /* 0x0000001f04047219 */ /* 0x004fe20000001205 */
[----:B0-----:R-:W-:Y:S01]  /*7fd0*/  VIADD R19, R26, 0xffffffff ;  /* 0xffffffff1a137836 */ /* 0x001fe20000000000 */
[----:B------:R-:W-:Y:S01]  /*7fe0*/  LOP3.LUT R17, R6, R29, RZ, 0xc0, !PT ;  /* 0x0000001d06117212 */ /* 0x000fe200078ec0ff */
[----:B------:R-:W-:Y:S02]  /*7ff0*/  IMAD.MOV R23, RZ, RZ, -R23 ;  /* 0x000000ffff177224 */ /* 0x000fe400078e0a17 */
[----:B------:R-:W-:Y:S02]  /*8000*/  IMAD.MOV R5, RZ, RZ, -R4 ;  /* 0x000000ffff057224 */ /* 0x000fe400078e0a04 */
[----:B------:R-:W-:Y:S01]  /*8010*/  IMAD R6, R30, R4, R17 ;  /* 0x000000041e067224 */ /* 0x000fe200078e0211 */
[----:B------:R-:W-:Y:S01]  /*8020*/  LOP3.LUT R17, R20, R19, RZ, 0xc0, !PT ;  /* 0x0000001314117212 */ /* 0x000fe200078ec0ff */
[----:B-1----:R-:W-:Y:S02]  /*8030*/  @P2 IMAD R27, R25, R23, R28 ;  /* 0x00000017191b2224 */ /* 0x002fe400078e021c */
[----:B---3--:R-:W-:-:S02]  /*8040*/  IMAD R4, R5, R34, R24 ;  /* 0x0000002205047224 */ /* 0x008fc400078e0218 */
[----:B------:R-:W-:Y:S02]  /*8050*/  IMAD R6, R6, R35, R27 ;  /* 0x0000002306067224 */ /* 0x000fe400078e021b */
[----:B------:R-:W-:Y:S02]  /*8060*/  IMAD R17, R4, R26, R17 ;  /* 0x0000001a04117224 */ /* 0x000fe400078e0211 */
[----:B------:R-:W-:Y:S02]  /*8070*/  IMAD.MOV.U32 R16, RZ, RZ, 0x1 ;  /* 0x00000001ff107424 */ /* 0x000fe400078e00ff */
[----:B------:R-:W-:Y:S01]  /*8080*/  IMAD.MOV.U32 R4, RZ, RZ, R22 ;  /* 0x000000ffff047224 */ /* 0x000fe200078e0016 */
[----:B------:R-:W-:Y:S02]  /*8090*/  SEL R5, R17, R6, !P2 ;  /* 0x0000000611057207 */ /* 0x000fe40005000000 */
[----:B------:R-:W-:-:S07]  /*80a0*/  SEL R6, R6, R17, !P2 ;  /* 0x0000001106067207 */ /* 0x000fce0005000000 */
.L_x_167:
[----:B------:R-:W-:Y:S02]  /*80b0*/  LOP3.LUT P0, RZ, R16, 0xff, RZ, 0xc0, !PT ;  /* 0x000000ff10ff7812 */ /* 0x000fe4000780c0ff */
[----:B------:R-:W-:-:S11]  /*80c0*/  LOP3.LUT R148, R148, 0x1, RZ, 0x3c, !PT ;  /* 0x0000000194947812 */ /* 0x000fd600078e3cff */
[----:B------:R-:W-:Y:S05]  /*80d0*/  @P0 BRA `(.L_x_170) ;  /* 0xffffff9000f40947 */ /* 0x000fea000383ffff */
[----:B------:R-:W-:Y:S05]  /*80e0*/  EXIT ;  /* 0x000000000000794d */ /* 0x000fea0003800000 */
.L_x_14:
[----:B------:R-:W-:-:S08]  /*80f0*/  ISETP.NE.AND P0, PT, R20, RZ, PT ;  /* 0x000000ff1400720c */ /* 0x000fd00003f05270 */
[----:B-----5:R-:W0:-:S00]  /*8100*/  USETMAXREG.DEALLOC.CTAPOOL 0x28 ;  /* 0x00000028000079c8 */ /* 0x020e0000080e0500 */
[----:B------:R-:W-:Y:S05]  /*8110*/  @P0 EXIT ;  /* 0x000000000000094d */ /* 0x000fea0003800000 */
[----:B0-----:R-:W-:Y:S01]  /*8120*/  LOP3.LUT P0, RZ, R16, 0xff, RZ, 0xc0, !PT ;  /* 0x000000ff10ff7812 */ /* 0x001fe2000780c0ff */
[----:B------:R-:W-:Y:S02]  /*8130*/  IMAD.MOV.U32 R12, RZ, RZ, 0x1 ;  /* 0x00000001ff0c7424 */ /* 0x000fe400078e00ff */
[----:B------:R-:W-:-:S10]  /*8140*/  IMAD.MOV.U32 R15, RZ, RZ, RZ ;  /* 0x000000ffff0f7224 */ /* 0x000fd400078e00ff */
[----:B------:R-:W-:Y:S05]  /*8150*/  @!P0 BRA `(.L_x_171) ;  /* 0x0000000c00088947 */ /* 0x000fea0003800000 */
[----:B------:R-:W-:Y:S01]  /*8160*/  LOP3.LUT P0, RZ, R13, 0x1f, RZ, 0xc0, !PT ;  /* 0x0000001f0dff7812 */ /* 0x000fe2000780c0ff */
[----:B------:R-:W-:Y:S01]  /*8170*/  ULDC UR5, c[0x0][0x658] ;  /* 0x0001960000057ab9 */ /* 0x000fe20000000800 */
[----:B------:R-:W-:Y:S01]  /*8180*/  UMOV UR6, 0xffffffff ;  /* 0xffffffff00067882 */ /* 0x000fe20000000000 */
[----:B------:R-:W-:Y:S01]  /*8190*/  BSSY B0, `(.L_x_171) ;  /* 0x00000be000007945 */ /* 0x000fe20003800000 */
[----:B------:R-:W-:Y:S01]  /*81a0*/  USHF.L.U32 UR6, UR6, UR5, URZ ;  /* 0x0000000506067299 */ /* 0x000fe2000800063f */
[C---:B------:R-:W-:Y:S01]  /*81b0*/  ISETP.NE.AND P3, PT, R11.reuse, RZ, PT ;  /* 0x000000ff0b00720c */ /* 0x040fe20003f65270 */
[----:B------:R-:W-:Y:S01]  /*81c0*/  IMAD.MOV.U32 R14, RZ, RZ, 0x1 ;  /* 0x00000001ff0e7424 */ /* 0x000fe200078e00ff */
[----:B------:R-:W-:Y:S01]  /*81d0*/  ISETP.NE.OR P0, PT, R11, RZ, !P0 ;  /* 0x000000ff0b00720c */ /* 0x000fe20004705670 */
[----:B------:R-:W-:Y:S01]  /*81e0*/  IMAD.MOV.U32 R12, RZ, RZ, 0x1 ;  /* 0x00000001ff0c7424 */ /* 0x000fe200078e00ff */
[----:B------:R-:W-:Y:S01]  /*81f0*/  LOP3.LUT R13, R7, 0x2, RZ, 0xfc, !PT ;  /* 0x00000002070d7812 */ /* 0x000fe200078efcff */
[----:B------:R-:W-:Y:S01]  /*8200*/  IMAD.MOV.U32 R15, RZ, RZ, RZ ;  /* 0x000000ffff0f7224 */ /* 0x000fe200078e00ff */
[----:B------:R-:W-:Y:S01]  /*8210*/  ULDC UR4, c[0x0][0x600] ;  /* 0x0001800000047ab9 */ /* 0x000fe20000000800 */
[----:B------:R-:W-:Y:S01]  /*8220*/  UMOV UR7, 0x1 ;  /* 0x0000000100077882 */ /* 0x000fe20000000000 */
[----:B------:R-:W-:-:S02]  /*8230*/  UIADD3 UR22, UR13, 0x1, URZ ;  /* 0x000000010d167890 */ /* 0x000fc4000fffe03f */
[----:B------:R-:W-:Y:S02]  /*8240*/  UIADD3 UR16, UR4, -0x1, URZ ;  /* 0xffffffff04107890 */ /* 0x000fe4000fffe03f */
[----:B------:R-:W-:Y:S02]  /*8250*/  USHF.L.U32 UR18, UR7, UR5, URZ ;  /* 0x0000000507127299 */ /* 0x000fe4000800063f */
[----:B------:R-:W-:Y:S01]  /*8260*/  ULOP3.LUT UR17, URZ, UR6, URZ, 0x33, !UPT ;  /* 0x000000063f117292 */ /* 0x000fe2000f8e333f */
[----:B------:R-:W-:-:S11]  /*8270*/  ULDC.64 UR20, c[0x0][0x198] ;  /* 0x0000660000147ab9 */ /* 0x000fd60000000a00 */
.L_x_183:
[----:B------:R-:W-:-:S03]  /*8280*/  UMOV UR4, 0xffffffff ;  /* 0xffffffff00047882 */ /* 0x000fc60000000000 */
[----:B------:R-:W-:Y:S05]  /*8290*/  BRA.DIV UR4, `(.L_x_172) ;  /* 0x00000012048c7947 */ /* 0x000fea000b800000 */
[----:B------:R-:W-:-:S13]  /*82a0*/  ELECT P1, URZ, PT ;  /* 0x00000000003f782f */ /* 0x000fda0003820000 */
.L_x_201:
[----:B------:R-:W0:Y:S01]  /*82b0*/  LDC R10, c[0x0][0x28c] ;  /* 0x0000a300ff0a7b82 */ /* 0x000e220000000800 */
[----:B------:R-:W-:Y:S01]  /*82c0*/  BSSY B1, `(.L_x_173) ;  /* 0x0000037000017945 */ /* 0x000fe20003800000 */
[----:B0-----:R-:W-:-:S13]  /*82d0*/  ISETP.LT.OR P1, PT, R10, 0x1, !P1 ;  /* 0x000000010a00780c */ /* 0x001fda0004f21670 */
[----:B------:R-:W-:Y:S05]  /*82e0*/  @P1 BRA `(.L_x_174) ;  /* 0x0000000000d01947 */ /* 0x000fea0003800000 */
[----:B------:R-:W-:Y:S02]  /*82f0*/  IMAD.SHL.U32 R16, R5, 0x80, RZ ;  /* 0x0000008005107824 */ /* 0x000fe400078e00ff */
[----:B------:R-:W-:Y:S02]  /*8300*/  IMAD.SHL.U32 R17, R6, 0x40, RZ ;  /* 0x0000004006117824 */ /* 0x000fe400078e00ff */
[----:B------:R-:W-:Y:S02]  /*8310*/  IMAD.MOV.U32 R18, RZ, RZ, RZ ;  /* 0x000000ffff127224 */ /* 0x000fe400078e00ff */
[----:B------:R-:W-:Y:S02]  /*8320*/  IMAD.U32 R20, RZ, RZ, UR22 ;  /* 0x00000016ff147e24 */ /* 0x000fe4000f8e00ff */
[----:B------:R-:W-:Y:S02]  /*8330*/  IMAD.MOV.U32 R5, RZ, RZ, R12 ;  /* 0x000000ffff057224 */ /* 0x000fe400078e000c */
[----:B------:R-:W-:-:S07]  /*8340*/  IMAD.MOV.U32 R6, RZ, RZ, R15 ;  /* 0x000000ffff067224 */ /* 0x000fce00078e000f */
.L_x_178:
[----:B------:R-:W0:Y:S01]  /*8350*/  S2R R11, SR_CgaCtaId ;  /* 0x00000000000b7919 */ /* 0x000e220000008800 */
[----:B------:R-:W-:-:S04]  /*8360*/  MOV R10, 0x400 ;  /* 0x00000400000a7802 */ /* 0x000fc80000000f00 */
[----:B0-----:R-:W-:Y:S02]  /*8370*/  LEA R21, R11, R10, 0x18 ;  /* 0x0000000a0b157211 */ /* 0x001fe400078ec0ff */
[----:B------:R-:W-:Y:S01]  /*8380*/  SHF.L.U32 R10, R5, 0x1f, RZ ;  /* 0x0000001f050a7819 */ /* 0x000fe200000006ff */
[----:B------:R-:W0:Y:S02]  /*8390*/  @!P3 LDC R11, c[0x0][0x500] ;  /* 0x00014000ff0bbb82 */ /* 0x000e240000000800 */
[----:B------:R-:W-:-:S04]  /*83a0*/  IMAD R19, R6, 0x8, R21 ;  /* 0x0000000806137824 */ /* 0x000fc800078e0215 */
[----:B------:R-:W1:Y:S02]  /*83b0*/  SYNCS.PHASECHK.TRANS64.TRYWAIT P1, [R19+URZ+0x48], R10 ;  /* 0x0000480a130075a7 */ /* 0x000e64000802017f */
[----:B-1----:R-:W-:Y:S05]  /*83c0*/  @!P1 BRA `(.L_x_175) ;  /* 0x0000001000609947 */ /* 0x002fea0003800000 */
.L_x_202:
[----:B-1----:R-:W-:Y:S01]  /*83d0*/  PRMT R10, R13, 0x9910, RZ ;  /* 0x000099100d0a7816 */ /* 0x002fe200000000ff */
[----:B0-----:R0:W-:Y:S03]  /*83e0*/  @!P3 SYNCS.ARRIVE.TRANS64 RZ, [R19+URZ], R11 ;  /* 0x0000000b13ffb9a7 */ /* 0x0011e6000800003f */
[----:B------:R-:W-:-:S13]  /*83f0*/  ISETP.NE.AND P1, PT, R10, 0x2, PT ;  /* 0x000000020a00780c */ /* 0x000fda0003f25270 */
[----:B0-----:R-:W-:Y:S05]  /*8400*/  @P1 BRA `(.L_x_176) ;  /* 0x0000000000041947 */ /* 0x001fea0003800000 */
[----:B------:R-:W-:Y:S01]  /*8410*/  BPT.TRAP 0x1 ;  /* 0x000000040000795c */ /* 0x000fe20000300000 */
.L_x_176:
[----:B------:R-:W-:Y:S05]  /*8420*/  @P0 BRA `(.L_x_177) ;  /* 0x0000000000040947 */ /* 0x000fea0003800000 */
[----:B------:R-:W-:Y:S01]  /*8430*/  BPT.TRAP 0x1 ;  /* 0x000000040000795c */ /* 0x000fe20000300000 */
.L_x_177:
[C-C-:B------:R-:W-:Y:S01]  /*8440*/  IMAD R10, R6.reuse, 0x2000, R21.reuse ;  /* 0x00002000060a7824 */ /* 0x140fe200078e0215 */
[----:B------:R-:W-:Y:S01]  /*8450*/  R2UR UR9, R19 ;  /* 0x00000000130972ca */ /* 0x000fe200000e0000 */
[----:B------:R-:W-:Y:S01]  /*8460*/  IMAD R21, R6, 0x4000, R21 ;  /* 0x0000400006157824 */ /* 0x000fe200078e0215 */
[----:B------:R-:W-:Y:S01]  /*8470*/  UIADD3 UR4, UP0, UR20, 0xf0, URZ ;  /* 0x000000f014047890 */ /* 0x000fe2000ff1e03f */
[----:B------:R-:W-:Y:S01]  /*8480*/  VIADD R20, R20, 0xffffffff ;  /* 0xffffffff14147836 */ /* 0x000fe20000000000 */
[----:B------:R-:W-:Y:S01]  /*8490*/  R2UR UR5, R10 ;  /* 0x000000000a0572ca */ /* 0x000fe200000e0000 */
[----:B------:R-:W-:Y:S01]  /*84a0*/  UIADD3 UR24, UP1, UR20, 0x1f0, URZ ;  /* 0x000001f014187890 */ /* 0x000fe2000ff3e03f */
[----:B------:R-:W-:Y:S01]  /*84b0*/  R2UR UR8, R21 ;  /* 0x00000000150872ca */ /* 0x000fe200000e0000 */
[----:B------:R-:W-:Y:S01]  /*84c0*/  VIADD R6, R6, 0x1 ;  /* 0x0000000106067836 */ /* 0x000fe20000000000 */
[----:B------:R-:W-:Y:S01]  /*84d0*/  R2UR UR11, R17 ;  /* 0x00000000110b72ca */ /* 0x000fe200000e0000 */
[----:B------:R-:W-:Y:S01]  /*84e0*/  UIADD3.X UR25, URZ, UR21, URZ, UP1, !UPT ;  /* 0x000000153f197290 */ /* 0x000fe20008ffe43f */
[----:B------:R-:W-:Y:S01]  /*84f0*/  R2UR UR10, R18 ;  /* 0x00000000120a72ca */ /* 0x000fe200000e0000 */
[----:B------:R-:W-:Y:S01]  /*8500*/  UMOV UR6, 0x0 ;  /* 0x0000000000067882 */ /* 0x000fe20000000000 */
[----:B------:R-:W-:Y:S01]  /*8510*/  R2UR UR12, R4 ;  /* 0x00000000040c72ca */ /* 0x000fe200000e0000 */
[----:B------:R-:W-:Y:S01]  /*8520*/  UMOV UR7, 0x10000000 ;  /* 0x1000000000077882 */ /* 0x000fe20000000000 */
[----:B------:R-:W-:Y:S01]  /*8530*/  R2UR UR19, R16 ;  /* 0x00000000101372ca */ /* 0x000fe200000e0000 */
[----:B------:R-:W-:Y:S01]  /*8540*/  VIADD R18, R18, 0x80 ;  /* 0x0000008012127836 */ /* 0x000fe20000000000 */
[----:B------:R-:W-:Y:S01]  /*8550*/  ISETP.GT.AND P4, PT, R20, 0x1, PT ;  /* 0x000000011400780c */ /* 0x000fe20003f84270 */
[----:B------:R-:W-:Y:S01]  /*8560*/  UIADD3 UR14, UR5, 0x180, URZ ;  /* 0x00000180050e7890 */ /* 0x000fe2000fffe03f */
[----:B------:R-:W-:Y:S01]  /*8570*/  ISETP.NE.AND P1, PT, R6, 0x9, PT ;  /* 0x000000090600780c */ /* 0x000fe20003f25270 */
[----:B------:R-:W-:-:S02]  /*8580*/  UIADD3.X UR5, URZ, UR21, URZ, UP0, !UPT ;  /* 0x000000153f057290 */ /* 0x000fc400087fe43f */
[----:B------:R-:W-:Y:S01]  /*8590*/  UIADD3 UR15, UR8, 0x12180, URZ ;  /* 0x00012180080f7890 */ /* 0x000fe2000fffe03f */
[----:B------:R-:W-:Y:S02]  /*85a0*/  SEL R10, RZ, 0x1, P1 ;  /* 0x00000001ff0a7807 */ /* 0x000fe40000800000 */
[----:B------:R-:W-:Y:S01]  /*85b0*/  UMOV UR8, UR14 ;  /* 0x0000000e00087c82 */ /* 0x000fe20008000000 */
[----:B------:R-:W-:Y:S02]  /*85c0*/  SEL R6, R6, RZ, P1 ;  /* 0x000000ff06067207 */ /* 0x000fe40000800000 */
[----:B------:R-:W-:Y:S01]  /*85d0*/  LOP3.LUT R5, R5, R10, RZ, 0x3c, !PT ;  /* 0x0000000a05057212 */ /* 0x000fe200078e3cff */
[----:B------:R0:W-:Y:S02]  /*85e0*/  UTMALDG.3D [UR8], [UR4], desc[UR6] ;  /* 0x00000608040075b4 */ /* 0x0001e40008011000 */
[----:B0-----:R-:W-:Y:S01]  /*85f0*/  UMOV UR8, UR15 ;  /* 0x0000000f00087c82 */ /* 0x001fe20008000000 */
[----:B------:R-:W-:-:S02]  /*8600*/  UMOV UR11, UR19 ;  /* 0x00000013000b7c82 */ /* 0x000fc40008000000 */
[----:B------:R0:W-:Y:S02]  /*8610*/  UTMALDG.3D [UR8], [UR24], desc[UR6] ;  /* 0x00000608180075b4 */ /* 0x0001e40008011000 */
[----:B0-----:R-:W-:Y:S05]  /*8620*/  @P4 BRA `(.L_x_178) ;  /* 0xfffffffc00484947 */ /* 0x001fea000383ffff */
.L_x_174:
[----:B------:R-:W-:Y:S05]  /*8630*/  BSYNC B1 ;  /* 0x0000000000017941 */ /* 0x000fea0003800000 */
.L_x_173:
[----:B------:R-:W-:Y:S01]  /*8640*/  LOP3.LUT P5, RZ, R14, 0xff, RZ, 0xc0, !PT ;  /* 0x000000ff0eff7812 */ /* 0x000fe200078ac0ff */
[----:B------:R-:W-:Y:S01]  /*8650*/  VIADD R6, R15, UR13 ;  /* 0x0000000d0f067c36 */ /* 0x000fe20008000000 */
[----:B------:R-:W-:Y:S01]  /*8660*/  ULDC.64 UR4, c[0x0][0x650] ;  /* 0x0001940000047ab9 */ /* 0x000fe20000000a00 */
[----:B------:R-:W-:Y:S01]  /*8670*/  IMAD.U32 R11, RZ, RZ, UR13 ;  /* 0x0000000dff0b7e24 */ /* 0x000fe2000f8e00ff */
[----:B------:R-:W-:Y:S01]  /*8680*/  UISETP.GE.U32.AND UP0, UPT, UR13, 0x9, UPT ;  /* 0x000000090d00788c */ /* 0x000fe2000bf06070 */
[----:B------:R-:W-:Y:S01]  /*8690*/  BSSY B1, `(.L_x_179) ;  /* 0x000006b000017945 */ /* 0x000fe20003800000 */
[----:B------:R-:W-:Y:S02]  /*86a0*/  ISETP.GT.U32.AND P1, PT, R6, 0x8, PT ;  /* 0x000000080600780c */ /* 0x000fe40003f24070 */
[----:B------:R-:W-:Y:S02]  /*86b0*/  PRMT R14, RZ, 0x7610, R14 ;  /* 0x00007610ff0e7816 */ /* 0x000fe4000000000e */
[----:B------:R-:W-:-:S02]  /*86c0*/  ISETP.LT.U32.AND P1, PT, R11, 0x9, P1 ;  /* 0x000000090b00780c */ /* 0x000fc40000f21070 */
[----:B------:R-:W-:Y:S01]  /*86d0*/  PLOP3.LUT P4, PT, PT, PT, UP0, 0x80, 0x0 ;  /* 0x000000000000781c */ /* 0x000fe20003f8f008 */
[----:B------:R-:W0:Y:S01]  /*86e0*/  @P5 S2R R5, SR_CgaCtaId ;  /* 0x0000000000055919 */ /* 0x000e220000008800 */
[----:B------:R-:W-:-:S04]  /*86f0*/  @P5 MOV R4, 0x400 ;  /* 0x0000040000045802 */ /* 0x000fc80000000f00 */
[----:B0-----:R-:W-:Y:S01]  /*8700*/  @P5 LEA R10, R5, R4, 0x18 ;  /* 0x00000004050a5211 */ /* 0x001fe200078ec0ff */
[----:B------:R-:W-:-:S03]  /*8710*/  IMAD.WIDE.U32 R4, R6, 0x38e38e39, RZ ;  /* 0x38e38e3906047825 */ /* 0x000fc600078e00ff */
[----:B------:R0:W-:Y:S01]  /*8720*/  @P5 SYNCS.ARRIVE.TRANS64.A1T0 RZ, [R10+URZ+0xc8], RZ ;  /* 0x0000c8ff0aff59a7 */ /* 0x0001e2000810003f */
[----:B------:R-:W-:Y:S01]  /*8730*/  IADD3 R2, P5, R2, R8, RZ ;  /* 0x0000000802027210 */ /* 0x000fe20007fbe0ff */
[----:B------:R-:W-:Y:S01]  /*8740*/  IMAD.MOV.U32 R4, RZ, RZ, -0x1 ;  /* 0xffffffffff047424 */ /* 0x000fe200078e00ff */
[----:B------:R-:W-:Y:S02]  /*8750*/  SHF.R.U32.HI R11, RZ, 0x1, R5 ;  /* 0x00000001ff0b7819 */ /* 0x000fe40000011605 */
[----:B------:R-:W-:Y:S01]  /*8760*/  SEL R5, RZ, 0x1, !P1 ;  /* 0x00000001ff057807 */ /* 0x000fe20004800000 */
[----:B------:R-:W-:Y:S01]  /*8770*/  IMAD.X R3, R3, 0x1, R0, P5 ;  /* 0x0000000103037824 */ /* 0x000fe200028e0600 */
[----:B------:R-:W-:Y:S01]  /*8780*/  ISETP.GE.U32.AND P1, PT, R2, UR4, PT ;  /* 0x0000000402007c0c */ /* 0x000fe2000bf26070 */
[----:B------:R-:W-:Y:S01]  /*8790*/  IMAD R15, R11, -0x9, R6 ;  /* 0xfffffff70b0f7824 */ /* 0x000fe200078e0206 */
[----:B------:R-:W-:Y:S01]  /*87a0*/  LOP3.LUT R12, R12, R5, RZ, 0x3c, !PT ;  /* 0x000000050c0c7212 */ /* 0x000fe200078e3cff */
[----:B------:R-:W-:Y:S01]  /*87b0*/  IMAD.MOV.U32 R6, RZ, RZ, -0x1 ;  /* 0xffffffffff067424 */ /* 0x000fe200078e00ff */
[----:B------:R-:W-:Y:S01]  /*87c0*/  ISETP.GE.U32.AND.EX P1, PT, R3, UR5, PT, P1 ;  /* 0x0000000503007c0c */ /* 0x000fe2000bf26110 */
[----:B------:R-:W-:Y:S01]  /*87d0*/  IMAD.MOV.U32 R5, RZ, RZ, -0x1 ;  /* 0xffffffffff057424 */ /* 0x000fe200078e00ff */
[----:B------:R-:W-:-:S02]  /*87e0*/  @P4 LOP3.LUT R12, R12, 0x1, R11, 0x78, !PT ;  /* 0x000000010c0c4812 */ /* 0x000fc400078e780b */
[----:B0-----:R-:W-:-:S09]  /*87f0*/  PRMT R10, RZ, 0x7610, R10 ;  /* 0x00007610ff0a7816 */ /* 0x001fd2000000000a */
[----:B------:R-:W-:Y:S05]  /*8800*/  @P1 BRA `(.L_x_180) ;  /* 0x00000004004c1947 */ /* 0x000fea0003800000 */
[----:B------:R-:W0:Y:S01]  /*8810*/  S2R R17, SR_CTAID.X ;  /* 0x0000000000117919 */ /* 0x000e220000002500 */
[----:B------:R-:W-:Y:S01]  /*8820*/  ULDC.64 UR4, c[0x0][0x628] ;  /* 0x00018a0000047ab9 */ /* 0x000fe20000000a00 */
[----:B------:R-:W1:Y:S01]  /*8830*/  LDC R18, c[0x0][0x144] ;  /* 0x00005100ff127b82 */ /* 0x000e620000000800 */
[----:B------:R-:W-:Y:S01]  /*8840*/  ISETP.NE.U32.AND P1, PT, RZ, UR4, PT ;  /* 0x00000004ff007c0c */ /* 0x000fe2000bf25070 */
[----:B------:R-:W2:Y:S01]  /*8850*/  S2R R6, SR_CTAID.Y ;  /* 0x0000000000067919 */ /* 0x000ea20000002600 */
[----:B------:R-:W-:Y:S01]  /*8860*/  ULDC UR6, c[0x0][0x150] ;  /* 0x0000540000067ab9 */ /* 0x000fe20000000800 */
[----:B------:R-:W-:Y:S01]  /*8870*/  ULDC UR7, c[0x0][0x630] ;  /* 0x00018c0000077ab9 */ /* 0x000fe20000000800 */
[----:B------:R-:W-:Y:S01]  /*8880*/  ISETP.NE.AND.EX P1, PT, RZ, UR5, PT, P1 ;  /* 0x00000005ff007c0c */ /* 0x000fe2000bf25310 */
[----:B------:R-:W-:Y:S01]  /*8890*/  IMAD.MOV.U32 R4, RZ, RZ, R2 ;  /* 0x000000ffff047224 */ /* 0x000fe200078e0002 */
[----:B0-----:R-:W-:-:S05]  /*88a0*/  I2FP.F32.U32 R5, R17 ;  /* 0x0000001100057245 */ /* 0x001fca0000201000 */
[----:B------:R-:W-:Y:S01]  /*88b0*/  FMUL R20, R5, UR6 ;  /* 0x0000000605147c20 */ /* 0x000fe20008400000 */
[----:B------:R-:W-:-:S05]  /*88c0*/  IMAD.MOV.U32 R5, RZ, RZ, R3 ;  /* 0x000000ffff057224 */ /* 0x000fca00078e0003 */
[----:B--2---:R-:W-:Y:S05]  /*88d0*/  @!P1 BRA `(.L_x_181) ;  /* 0x0000000000289947 */ /* 0x004fea0003800000 */
[----:B------:R-:W-:Y:S02]  /*88e0*/  ULDC UR6, c[0x0][0x634] ;  /* 0x00018d0000067ab9 */ /* 0x000fe40000000800 */
[----:B------:R-:W-:-:S05]  /*88f0*/  IADD3 R5, P1, R2, UR6, RZ ;  /* 0x0000000602057c10 */ /* 0x000fca000ff3e0ff */
[----:B------:R-:W-:-:S04]  /*8900*/  IMAD.X R19, RZ, RZ, R3, P1 ;  /* 0x000000ffff137224 */ /* 0x000fc800008e0603 */
[----:B------:R-:W-:-:S04]  /*8910*/  IMAD.WIDE.U32 R10, R19, UR4, RZ ;  /* 0x00000004130a7c25 */ /* 0x000fc8000f8e00ff */
[----:B------:R-:W-:-:S04]  /*8920*/  IMAD.WIDE.U32 R10, P1, R5, UR5, R10 ;  /* 0x00000005050a7c25 */ /* 0x000fc8000f82000a */
[----:B------:R-:W-:-:S04]  /*8930*/  IMAD.WIDE.U32 R4, R5, UR4, RZ ;  /* 0x0000000405047c25 */ /* 0x000fc8000f8e00ff */
[----:B------:R-:W-:Y:S01]  /*8940*/  IMAD.MOV.U32 R4, RZ, RZ, R11 ;  /* 0x000000ffff047224 */ /* 0x000fe200078e000b */
[----:B------:R-:W-:Y:S01]  /*8950*/  IADD3 RZ, P4, R5, R10, RZ ;  /* 0x0000000a05ff7210 */ /* 0x000fe20007f9e0ff */
[----:B------:R-:W-:-:S04]  /*8960*/  IMAD.X R5, RZ, RZ, RZ, P1 ;  /* 0x000000ffff057224 */ /* 0x000fc800008e06ff */
[----:B------:R-:W-:-:S08]  /*8970*/  IMAD.WIDE.U32.X R4, R19, UR5, R4, P4 ;  /* 0x0000000513047c25 */ /* 0x000fd0000a0e0404 */
.L_x_181:
[--C-:B------:R-:W-:Y:S01]  /*8980*/  SHF.R.U64 R16, R4, UR7, R5.reuse ;  /* 0x0000000704107c19 */ /* 0x100fe20008001205 */
[----:B------:R-:W0:Y:S01]  /*8990*/  F2I.U32.TRUNC.NTZ R20, R20 ;  /* 0x0000001400147305 */ /* 0x000e22000020f000 */
[----:B------:R-:W-:Y:S01]  /*89a0*/  SHF.R.U32.HI R4, RZ, UR7, R5 ;  /* 0x00000007ff047c19 */ /* 0x000fe20008011605 */
[----:B------:R-:W-:Y:S01]  /*89b0*/  ULDC.64 UR4, c[0x0][0x620] ;  /* 0x0001880000047ab9 */ /* 0x000fe20000000a00 */
[----:B------:R-:W-:Y:S01]  /*89c0*/  IADD3 R11, P1, RZ, -R16, RZ ;  /* 0x80000010ff0b7210 */ /* 0x000fe20007f3e0ff */
[----:B------:R-:W-:Y:S01]  /*89d0*/  ULDC.64 UR6, c[0x0][0x640] ;  /* 0x0001900000067ab9 */ /* 0x000fe20000000a00 */
[----:B------:R-:W2:Y:S03]  /*89e0*/  LDC R21, c[0x0][0x148] ;  /* 0x00005200ff157b82 */ /* 0x000ea60000000800 */
[----:B------:R-:W-:Y:S01]  /*89f0*/  IMAD.X R4, RZ, RZ, ~R4, P1 ;  /* 0x000000ffff047224 */ /* 0x000fe200008e0e04 */
[----:B------:R-:W-:-:S03]  /*8a00*/  ISETP.NE.U32.AND P1, PT, RZ, UR6, PT ;  /* 0x00000006ff007c0c */ /* 0x000fc6000bf25070 */
[----:B------:R-:W-:Y:S01]  /*8a10*/  IMAD R10, R4, UR4, RZ ;  /* 0x00000004040a7c24 */ /* 0x000fe2000f8e02ff */
[----:B------:R-:W-:Y:S01]  /*8a20*/  ISETP.NE.AND.EX P1, PT, RZ, UR7, PT, P1 ;  /* 0x00000007ff007c0c */ /* 0x000fe2000bf25310 */
[----:B------:R-:W-:Y:S01]  /*8a30*/  IMAD.WIDE.U32 R4, R11, UR4, R2 ;  /* 0x000000040b047c25 */ /* 0x000fe2000f8e0002 */
[----:B------:R-:W-:-:S03]  /*8a40*/  ULDC UR4, c[0x0][0x618] ;  /* 0x0001860000047ab9 */ /* 0x000fc60000000800 */
[----:B------:R-:W-:Y:S01]  /*8a50*/  IMAD R11, R11, UR5, R10 ;  /* 0x000000050b0b7c24 */ /* 0x000fe2000f8e020a */
[----:B------:R-:W-:Y:S01]  /*8a60*/  ULDC UR5, c[0x0][0x154] ;  /* 0x0000550000057ab9 */ /* 0x000fe20000000800 */
[----:B0-----:R-:W-:Y:S02]  /*8a70*/  IMAD.MOV R10, RZ, RZ, -R20 ;  /* 0x000000ffff0a7224 */ /* 0x001fe400078e0a14 */
[----:B------:R-:W-:Y:S02]  /*8a80*/  IMAD.IADD R5, R5, 0x1, R11 ;  /* 0x0000000105057824 */ /* 0x000fe400078e020b */
[----:B-1----:R-:W-:Y:S01]  /*8a90*/  IMAD R17, R18, R10, R17 ;  /* 0x0000000a12117224 */ /* 0x002fe200078e0211 */
[----:B------:R-:W-:Y:S02]  /*8aa0*/  I2FP.F32.U32 R10, R6 ;  /* 0x00000006000a7245 */ /* 0x000fe40000201000 */
[--C-:B------:R-:W-:Y:S02]  /*8ab0*/  SHF.R.U64 R18, R4, UR4, R5.reuse ;  /* 0x0000000404127c19 */ /* 0x100fe40008001205 */
[----:B------:R-:W-:Y:S01]  /*8ac0*/  SHF.R.U32.HI R5, RZ, UR4, R5 ;  /* 0x00000004ff057c19 */ /* 0x000fe20008011605 */
[----:B------:R-:W-:Y:S01]  /*8ad0*/  FMUL R10, R10, UR5 ;  /* 0x000000050a0a7c20 */ /* 0x000fe20008400000 */
[----:B------:R-:W-:-:S02]  /*8ae0*/  ULDC UR4, c[0x0][0x608] ;  /* 0x0001820000047ab9 */ /* 0x000fc40000000800 */
[--C-:B------:R-:W-:Y:S01]  /*8af0*/  SHF.R.U64 R20, R18, UR4, R5.reuse ;  /* 0x0000000412147c19 */ /* 0x100fe20008001205 */
[----:B------:R0:W1:Y:S01]  /*8b00*/  F2I.U32.TRUNC.NTZ R22, R10 ;  /* 0x0000000a00167305 */ /* 0x000062000020f000 */
[----:B------:R-:W-:Y:S01]  /*8b10*/  SHF.R.U32.HI R5, RZ, UR4, R5 ;  /* 0x00000004ff057c19 */ /* 0x000fe20008011605 */
[----:B------:R-:W-:-:S03]  /*8b20*/  ULDC UR4, c[0x0][0x658] ;  /* 0x0001960000047ab9 */ /* 0x000fc60000000800 */
[--C-:B------:R-:W-:Y:S02]  /*8b30*/  SHF.R.U64 R19, R20, UR4, R5.reuse ;  /* 0x0000000414137c19 */ /* 0x100fe40008001205 */
[----:B------:R-:W-:-:S03]  /*8b40*/  SHF.R.U32.HI R23, RZ, UR4, R5 ;  /* 0x00000004ff177c19 */ /* 0x000fc60008011605 */
[----:B------:R-:W-:Y:S02]  /*8b50*/  IMAD.MOV.U32 R4, RZ, RZ, R19 ;  /* 0x000000ffff047224 */ /* 0x000fe400078e0013 */
[----:B------:R-:W-:Y:S01]  /*8b60*/  IMAD.MOV.U32 R5, RZ, RZ, R23 ;  /* 0x000000ffff057224 */ /* 0x000fe200078e0017 */
[----:B0-----:R-:W-:Y:S06]  /*8b70*/  @!P1 BRA `(.L_x_182) ;  /* 0x0000000000289947 */ /* 0x001fec0003800000 */
        /* <DEDUP_REMOVED lines=10> */
.L_x_182:
[----:B------:R-:W-:Y:S01]  /*8c20*/  ULDC UR4, c[0x0][0x648] ;  /* 0x0001920000047ab9 */ /* 0x000fe20000000800 */
[----:B-1----:R-:W-:Y:S01]  /*8c30*/  IMAD.MOV R22, RZ, RZ, -R22 ;  /* 0x000000ffff167224 */ /* 0x002fe200078e0a16 */
[----:B------:R-:W-:Y:S01]  /*8c40*/  SHF.R.U64 R5, R4, UR4, R5 ;  /* 0x0000000404057c19 */ /* 0x000fe20008001205 */
[----:B------:R-:W-:Y:S01]  /*8c50*/  ULDC UR4, c[0x0][0x638] ;  /* 0x00018e0000047ab9 */ /* 0x000fe20000000800 */
[----:B------:R-:W-:Y:S01]  /*8c60*/  LOP3.LUT R4, R20, UR17, RZ, 0xc0, !PT ;  /* 0x0000001114047c12 */ /* 0x000fe2000f8ec0ff */
[----:B--2---:R-:W-:Y:S01]  /*8c70*/  @P2 IMAD R17, R21, R22, R6 ;  /* 0x0000001615112224 */ /* 0x004fe200078e0206 */
[----:B------:R-:W-:Y:S01]  /*8c80*/  LOP3.LUT R18, R18, UR16, RZ, 0xc0, !PT ;  /* 0x0000001012127c12 */ /* 0x000fe2000f8ec0ff */
[----:B------:R-:W-:Y:S01]  /*8c90*/  IMAD.MOV R6, RZ, RZ, -R5 ;  /* 0x000000ffff067224 */ /* 0x000fe200078e0a05 */
[----:B------:R-:W-:Y:S01]  /*8ca0*/  ULDC UR5, c[0x0][0x610] ;  /* 0x0001840000057ab9 */ /* 0x000fe20000000800 */
[----:B------:R-:W-:Y:S02]  /*8cb0*/  IMAD R4, R5, UR18, R4 ;  /* 0x0000001205047c24 */ /* 0x000fe4000f8e0204 */
[----:B------:R-:W-:Y:S01]  /*8cc0*/  IMAD R19, R6, UR4, R19 ;  /* 0x0000000406137c24 */ /* 0x000fe2000f8e0213 */
[----:B------:R-:W-:Y:S01]  /*8cd0*/  ULDC UR4, c[0x0][0x600] ;  /* 0x0001800000047ab9 */ /* 0x000fe20000000800 */
[----:B------:R-:W-:-:S02]  /*8ce0*/  IMAD R17, R4, UR5, R17 ;  /* 0x0000000504117c24 */ /* 0x000fc4000f8e0211 */
[----:B------:R-:W-:Y:S02]  /*8cf0*/  IMAD R6, R19, UR4, R18 ;  /* 0x0000000413067c24 */ /* 0x000fe4000f8e0212 */
[----:B------:R-:W-:Y:S02]  /*8d00*/  IMAD.MOV.U32 R10, RZ, RZ, 0x1 ;  /* 0x00000001ff0a7424 */ /* 0x000fe400078e00ff */
[----:B------:R-:W-:Y:S01]  /*8d10*/  IMAD.MOV.U32 R4, RZ, RZ, R16 ;  /* 0x000000ffff047224 */ /* 0x000fe200078e0010 */
[----:B------:R-:W-:Y:S02]  /*8d20*/  SEL R5, R6, R17, !P2 ;  /* 0x0000001106057207 */ /* 0x000fe40005000000 */
[----:B------:R-:W-:-:S07]  /*8d30*/  SEL R6, R17, R6, !P2 ;  /* 0x0000000611067207 */ /* 0x000fce0005000000 */
.L_x_180:
[----:B------:R-:W-:Y:S05]  /*8d40*/  BSYNC B1 ;  /* 0x0000000000017941 */ /* 0x000fea0003800000 */
.L_x_179:
[----:B------:R-:W-:-:S13]  /*8d50*/  LOP3.LUT P1, RZ, R10, 0xff, RZ, 0xc0, !PT ;  /* 0x000000ff0aff7812 */ /* 0x000fda000782c0ff */
[----:B------:R-:W-:Y:S05]  /*8d60*/  @P1 BRA `(.L_x_183) ;  /* 0xfffffff400441947 */ /* 0x000fea000383ffff */
[----:B------:R-:W-:Y:S05]  /*8d70*/  BSYNC B0 ;  /* 0x0000000000007941 */ /* 0x000fea0003800000 */
.L_x_171:
[----:B------:R-:W-:-:S03]  /*8d80*/  UMOV UR4, 0xffffffff ;  /* 0xffffffff00047882 */ /* 0x000fc60000000000 */
[----:B------:R-:W-:Y:S05]  /*8d90*/  BRA.DIV UR4, `(.L_x_184) ;  /* 0x0000000a04007947 */ /* 0x000fea000b800000 */
[----:B------:R-:W-:-:S13]  /*8da0*/  ELECT P0, URZ, PT ;  /* 0x00000000003f782f */ /* 0x000fda0003800000 */
.L_x_205:
[----:B------:R-:W-:Y:S04]  /*8db0*/  BSSY B0, `(.L_x_185) ;  /* 0x0000058000007945 */ /* 0x000fe80003800000 */
[----:B------:R-:W-:Y:S05]  /*8dc0*/  @!P0 BRA `(.L_x_186) ;  /* 0x0000000400588947 */ /* 0x000fea0003800000 */
[----:B------:R-:W-:-:S04]  /*8dd0*/  LOP3.LUT R7, R7, 0x2, RZ, 0xfc, !PT ;  /* 0x0000000207077812 */ /* 0x000fc800078efcff */
[----:B------:R-:W-:-:S13]  /*8de0*/  ISETP.NE.AND P0, PT, R7, 0x3, PT ;  /* 0x000000030700780c */ /* 0x000fda0003f05270 */
[----:B------:R-:W-:Y:S05]  /*8df0*/  @!P0 BRA `(.L_x_187) ;  /* 0x0000000000048947 */ /* 0x000fea0003800000 */
[----:B------:R-:W-:Y:S01]  /*8e00*/  BPT.TRAP 0x1 ;  /* 0x000000040000795c */ /* 0x000fe20000300000 */
.L_x_187:
[----:B------:R-:W0:Y:S01]  /*8e10*/  S2R R3, SR_CgaCtaId ;  /* 0x0000000000037919 */ /* 0x000e220000008800 */
[----:B------:R-:W-:Y:S02]  /*8e20*/  MOV R0, 0x400 ;  /* 0x0000040000007802 */ /* 0x000fe40000000f00 */
[----:B------:R-:W-:Y:S02]  /*8e30*/  SHF.L.U32 R2, R12, 0x1f, RZ ;  /* 0x0000001f0c027819 */ /* 0x000fe400000006ff */
[----:B0-----:R-:W-:-:S05]  /*8e40*/  LEA R0, R3, R0, 0x18 ;  /* 0x0000000003007211 */ /* 0x001fca00078ec0ff */
[----:B------:R-:W-:-:S04]  /*8e50*/  VIADD R0, R0, 0x48 ;  /* 0x0000004800007836 */ /* 0x000fc80000000000 */
[C---:B------:R-:W-:Y:S02]  /*8e60*/  IMAD R5, R15.reuse, 0x8, R0 ;  /* 0x000000080f057824 */ /* 0x040fe400078e0200 */
[----:B------:R-:W-:Y:S02]  /*8e70*/  VIADD R15, R15, 0x1 ;  /* 0x000000010f0f7836 */ /* 0x000fe40000000000 */
[----:B------:R-:W0:Y:S03]  /*8e80*/  SYNCS.PHASECHK.TRANS64.TRYWAIT P0, [R5+URZ], R2 ;  /* 0x00000002050075a7 */ /* 0x000e26000800017f */
[----:B------:R-:W-:-:S04]  /*8e90*/  ISETP.NE.AND P1, PT, R15, 0x9, PT ;  /* 0x000000090f00780c */ /* 0x000fc80003f25270 */
[----:B------:R-:W-:Y:S02]  /*8ea0*/  SEL R3, RZ, 0x1, P1 ;  /* 0x00000001ff037807 */ /* 0x000fe40000800000 */
[----:B------:R-:W-:Y:S02]  /*8eb0*/  SEL R15, R15, RZ, P1 ;  /* 0x000000ff0f0f7207 */ /* 0x000fe40000800000 */
[----:B------:R-:W-:-:S03]  /*8ec0*/  LOP3.LUT R12, R12, R3, RZ, 0x3c, !PT ;  /* 0x000000030c0c7212 */ /* 0x000fc600078e3cff */
[----:B------:R-:W-:Y:S01]  /*8ed0*/  IMAD R7, R15, 0x8, R0 ;  /* 0x000000080f077824 */ /* 0x000fe200078e0200 */
[----:B------:R-:W-:Y:S01]  /*8ee0*/  SHF.L.U32 R4, R12, 0x1f, RZ ;  /* 0x0000001f0c047819 */ /* 0x000fe200000006ff */
[----:B0-----:R-:W-:Y:S06]  /*8ef0*/  @!P0 BRA `(.L_x_188) ;  /* 0x0000000400cc8947 */ /* 0x001fec0003800000 */
.L_x_206:
[----:B------:R-:W1:Y:S01]  /*8f00*/  SYNCS.PHASECHK.TRANS64.TRYWAIT P0, [R7+URZ], R4 ;  /* 0x00000004070075a7 */ /* 0x000e62000800017f */
[----:B0-----:R-:W-:-:S05]  /*8f10*/  VIADD R2, R15, 0x1 ;  /* 0x000000010f027836 */ /* 0x001fca0000000000 */
[----:B------:R-:W-:-:S04]  /*8f20*/  ISETP.NE.AND P1, PT, R2, 0x9, PT ;  /* 0x000000090200780c */ /* 0x000fc80003f25270 */
[----:B------:R-:W-:Y:S02]  /*8f30*/  SEL R3, RZ, 0x1, P1 ;  /* 0x00000001ff037807 */ /* 0x000fe40000800000 */
[----:B------:R-:W-:Y:S02]  /*8f40*/  SEL R9, R2, RZ, P1 ;  /* 0x000000ff02097207 */ /* 0x000fe40000800000 */
[----:B------:R-:W-:-:S03]  /*8f50*/  LOP3.LUT R12, R12, R3, RZ, 0x3c, !PT ;  /* 0x000000030c0c7212 */ /* 0x000fc600078e3cff */
[----:B------:R-:W-:Y:S01]  /*8f60*/  IMAD R6, R9, 0x8, R0 ;  /* 0x0000000809067824 */ /* 0x000fe200078e0200 */
[----:B------:R-:W-:Y:S01]  /*8f70*/  SHF.L.U32 R5, R12, 0x1f, RZ ;  /* 0x0000001f0c057819 */ /* 0x000fe200000006ff */
[----:B-1----:R-:W-:Y:S06]  /*8f80*/  @!P0 BRA `(.L_x_189) ;  /* 0x0000000400bc8947 */ /* 0x002fec0003800000 */
.L_x_207:
[----:B------:R-:W1:Y:S01]  /*8f90*/  SYNCS.PHASECHK.TRANS64.TRYWAIT P0, [R6+URZ], R5 ;  /* 0x00000005060075a7 */ /* 0x000e62000800017f */
[----:B------:R-:W-:-:S05]  /*8fa0*/  VIADD R2, R9, 0x1 ;  /* 0x0000000109027836 */ /* 0x000fca0000000000 */
[----:B------:R-:W-:-:S04]  /*8fb0*/  ISETP.NE.AND P1, PT, R2, 0x9, PT ;  /* 0x000000090200780c */ /* 0x000fc80003f25270 */
[----:B------:R-:W-:Y:S02]  /*8fc0*/  SEL R3, RZ, 0x1, P1 ;  /* 0x00000001ff037807 */ /* 0x000fe40000800000 */
[----:B0-----:R-:W-:Y:S02]  /*8fd0*/  SEL R7, R2, RZ, P1 ;  /* 0x000000ff02077207 */ /* 0x001fe40000800000 */
[----:B------:R-:W-:-:S03]  /*8fe0*/  LOP3.LUT R12, R12, R3, RZ, 0x3c, !PT ;  /* 0x000000030c0c7212 */ /* 0x000fc600078e3cff */
[----:B------:R-:W-:Y:S01]  /*8ff0*/  IMAD R9, R7, 0x8, R0 ;  /* 0x0000000807097824 */ /* 0x000fe200078e0200 */
[----:B------:R-:W-:Y:S01]  /*9000*/  SHF.L.U32 R4, R12, 0x1f, RZ ;  /* 0x0000001f0c047819 */ /* 0x000fe200000006ff */
[----:B-1----:R-:W-:Y:S06]  /*9010*/  @!P0 BRA `(.L_x_190) ;  /* 0x0000000400ac8947 */ /* 0x002fec0003800000 */
.L_x_208:
[----:B------:R-:W1:Y:S01]  /*9020*/  SYNCS.PHASECHK.TRANS64.TRYWAIT P0, [R9+URZ], R4 ;  /* 0x00000004090075a7 */ /* 0x000e62000800017f */
[----:B------:R-:W-:-:S05]  /*9030*/  VIADD R2, R7, 0x1 ;  /* 0x0000000107027836 */ /* 0x000fca0000000000 */
[----:B------:R-:W-:-:S04]  /*9040*/  ISETP.NE.AND P1, PT, R2, 0x9, PT ;  /* 0x000000090200780c */ /* 0x000fc80003f25270 */
[----:B------:R-:W-:Y:S02]  /*9050*/  SEL R3, RZ, 0x1, P1 ;  /* 0x00000001ff037807 */ /* 0x000fe40000800000 */
[----:B------:R-:W-:Y:S02]  /*9060*/  SEL R7, R2, RZ, P1 ;  /* 0x000000ff02077207 */ /* 0x000fe40000800000 */
[----:B------:R-:W-:-:S03]  /*9070*/  LOP3.LUT R12, R12, R3, RZ, 0x3c, !PT ;  /* 0x000000030c0c7212 */ /* 0x000fc600078e3cff */
[----:B0-----:R-:W-:Y:S01]  /*9080*/  IMAD R6, R7, 0x8, R0 ;  /* 0x0000000807067824 */ /* 0x001fe200078e0200 */
[----:B------:R-:W-:Y:S01]  /*9090*/  SHF.L.U32 R5, R12, 0x1f, RZ ;  /* 0x0000001f0c057819 */ /* 0x000fe200000006ff */
[----:B-1----:R-:W-:Y:S06]  /*90a0*/  @!P0 BRA `(.L_x_191) ;  /* 0x00000004009c8947 */ /* 0x002fec0003800000 */
.L_x_209:
        /* <DEDUP_REMOVED lines=9> */
.L_x_210:
[----:B------:R-:W1:Y:S01]  /*9140*/  SYNCS.PHASECHK.TRANS64.TRYWAIT P0, [R9+URZ], R4 ;  /* 0x00000004090075a7 */ /* 0x000e62000800017f */
[----:B------:R-:W-:-:S05]  /*9150*/  VIADD R2, R7, 0x1 ;  /* 0x0000000107027836 */ /* 0x000fca0000000000 */
[----:B------:R-:W-:-:S04]  /*9160*/  ISETP.NE.AND P1, PT, R2, 0x9, PT ;  /* 0x000000090200780c */ /* 0x000fc80003f25270 */
[----:B------:R-:W-:Y:S02]  /*9170*/  SEL R3, RZ, 0x1, P1 ;  /* 0x00000001ff037807 */ /* 0x000fe40000800000 */
[----:B------:R-:W-:Y:S02]  /*9180*/  SEL R7, R2, RZ, P1 ;  /* 0x000000ff02077207 */ /* 0x000fe40000800000 */
[----:B------:R-:W-:-:S03]  /*9190*/  LOP3.LUT R12, R12, R3, RZ, 0x3c, !PT ;  /* 0x000000030c0c7212 */ /* 0x000fc600078e3cff */
[----:B------:R-:W-:Y:S01]  /*91a0*/  IMAD R8, R7, 0x8, R0 ;  /* 0x0000000807087824 */ /* 0x000fe200078e0200 */
[----:B0-----:R-:W-:Y:S01]  /*91b0*/  SHF.L.U32 R5, R12, 0x1f, RZ ;  /* 0x0000001f0c057819 */ /* 0x001fe200000006ff */
[----:B-1----:R-:W-:Y:S06]  /*91c0*/  @!P0 BRA `(.L_x_193) ;  /* 0x00000004007c8947 */ /* 0x002fec0003800000 */
.L_x_211:
[----:B------:R-:W1:Y:S01]  /*91d0*/  SYNCS.PHASECHK.TRANS64.TRYWAIT P0, [R8+URZ], R5 ;  /* 0x00000005080075a7 */ /* 0x000e62000800017f */
[----:B------:R-:W-:-:S05]  /*91e0*/  VIADD R2, R7, 0x1 ;  /* 0x0000000107027836 */ /* 0x000fca0000000000 */
[----:B------:R-:W-:-:S04]  /*91f0*/  ISETP.NE.AND P1, PT, R2, 0x9, PT ;  /* 0x000000090200780c */ /* 0x000fc80003f25270 */
[----:B------:R-:W-:Y:S02]  /*9200*/  SEL R3, RZ, 0x1, P1 ;  /* 0x00000001ff037807 */ /* 0x000fe40000800000 */
[----:B------:R-:W-:Y:S02]  /*9210*/  SEL R7, R2, RZ, P1 ;  /* 0x000000ff02077207 */ /* 0x000fe40000800000 */
[----:B0-----:R-:W-:-:S03]  /*9220*/  LOP3.LUT R9, R12, R3, RZ, 0x3c, !PT ;  /* 0x000000030c097212 */ /* 0x001fc600078e3cff */
[----:B------:R-:W-:Y:S01]  /*9230*/  IMAD R11, R7, 0x8, R0 ;  /* 0x00000008070b7824 */ /* 0x000fe200078e0200 */
[----:B------:R-:W-:Y:S01]  /*9240*/  SHF.L.U32 R6, R9, 0x1f, RZ ;  /* 0x0000001f09067819 */ /* 0x000fe200000006ff */
[----:B-1----:R-:W-:Y:S06]  /*9250*/  @!P0 BRA `(.L_x_194) ;  /* 0x00000004006c8947 */ /* 0x002fec0003800000 */
.L_x_212:
[----:B------:R-:W1:Y:S01]  /*9260*/  SYNCS.PHASECHK.TRANS64.TRYWAIT P0, [R11+URZ], R6 ;  /* 0x000000060b0075a7 */ /* 0x000e62000800017f */
[----:B------:R-:W-:-:S05]  /*9270*/  VIADD R2, R7, 0x1 ;  /* 0x0000000107027836 */ /* 0x000fca0000000000 */
[----:B------:R-:W-:-:S04]  /*9280*/  ISETP.NE.AND P1, PT, R2, 0x9, PT ;  /* 0x000000090200780c */ /* 0x000fc80003f25270 */
[----:B------:R-:W-:Y:S02]  /*9290*/  SEL R4, RZ, 0x1, P1 ;  /* 0x00000001ff047807 */ /* 0x000fe40000800000 */
[----:B------:R-:W-:Y:S02]  /*92a0*/  SEL R3, R2, RZ, P1 ;  /* 0x000000ff02037207 */ /* 0x000fe40000800000 */
[----:B------:R-:W-:Y:S01]  /*92b0*/  LOP3.LUT R4, R9, R4, RZ, 0x3c, !PT ;  /* 0x0000000409047212 */ /* 0x000fe200078e3cff */
[----:B-1----:R-:W-:Y:S06]  /*92c0*/  @!P0 BRA `(.L_x_195) ;  /* 0x0000000400648947 */ /* 0x002fec0003800000 */
.L_x_213:
[----:B------:R-:W-:Y:S01]  /*92d0*/  IMAD R3, R3, 0x8, R0 ;  /* 0x0000000803037824 */ /* 0x000fe200078e0200 */
[----:B------:R-:W-:-:S07]  /*92e0*/  SHF.L.U32 R0, R4, 0x1f, RZ ;  /* 0x0000001f04007819 */ /* 0x000fce00000006ff */
.L_x_196:
[----:B--2---:R2:W3:Y:S02]  /*92f0*/  SYNCS.PHASECHK.TRANS64.TRYWAIT P0, [R3+URZ], R0 ;  /* 0x00000000030075a7 */ /* 0x0044e4000800017f */
[----:B---3--:R-:W-:Y:S05]  /*9300*/  @!P0 NANOSLEEP.SYNCS 0x989680 ;  /* 0x009896800000895d */ /* 0x008fea0003900000 */
[----:B------:R-:W3:Y:S02]  /*9310*/  @!P0 SYNCS.PHASECHK.TRANS64 P0, [R3+URZ], R0 ;  /* 0x00000000030085a7 */ /* 0x000ee4000800007f */
[----:B---3--:R-:W-:Y:S05]  /*9320*/  @!P0 BRA `(.L_x_196) ;  /* 0xfffffffc00f08947 */ /* 0x008fea000383ffff */
.L_x_186:
[----:B------:R-:W-:Y:S05]  /*9330*/  BSYNC B0 ;  /* 0x0000000000007941 */ /* 0x000fea0003800000 */
.L_x_185:
[----:B------:R-:W-:Y:S05]  /*9340*/  EXIT ;  /* 0x000000000000794d */ /* 0x000fea0003800000 */
.L_x_16:
[----:B0-----:R-:W-:-:S04]  /*9350*/  IMAD.U32 R17, RZ, RZ, UR11 ;  /* 0x0000000bff117e24 */ /* 0x001fc8000f8e00ff */
[----:B------:R0:W1:Y:S03]  /*9360*/  SYNCS.PHASECHK.TRANS64.TRYWAIT P0, [R17+URZ+-0x8], R16 ;  /* 0xfffff810110075a7 */ /* 0x000066000800017f */
[----:B-1----:R-:W-:Y:S05]  /*9370*/  @!P0 NANOSLEEP.SYNCS 0x989680 ;  /* 0x009896800000895d */ /* 0x002fea0003900000 */
[----:B------:R-:W1:Y:S02]  /*9380*/  @!P0 SYNCS.PHASECHK.TRANS64 P0, [R17+URZ+-0x8], R16 ;  /* 0xfffff810110085a7 */ /* 0x000e64000800007f */
[----:B-1----:R-:W-:Y:S05]  /*9390*/  @!P0 BRA `(.L_x_16) ;  /* 0xfffffffc00ec8947 */ /* 0x002fea000383ffff */
[----:B------:R-:W-:Y:S05]  /*93a0*/  BRA `(.L_x_197) ;  /* 0xffffff80005c7947 */ /* 0x000fea000383ffff */
.L_x_21:
[----:B-1----:R-:W-:-:S04]  /*93b0*/  IMAD.U32 R17, RZ, RZ, UR6 ;  /* 0x00000006ff117e24 */ /* 0x002fc8000f8e00ff */
[----:B------:R1:W2:Y:S03]  /*93c0*/  SYNCS.PHASECHK.TRANS64.TRYWAIT P0, [R17+URZ], R16 ;  /* 0x00000010110075a7 */ /* 0x0002a6000800017f */
[----:B--2---:R-:W-:Y:S05]  /*93d0*/  @!P0 NANOSLEEP.SYNCS 0x989680 ;  /* 0x009896800000895d */ /* 0x004fea0003900000 */
[----:B------:R-:W2:Y:S02]  /*93e0*/  @!P0 SYNCS.PHASECHK.TRANS64 P0, [R17+URZ], R16 ;  /* 0x00000010110085a7 */ /* 0x000ea4000800007f */
[----:B--2---:R-:W-:Y:S05]  /*93f0*/  @!P0 BRA `(.L_x_21) ;  /* 0xfffffffc00ec8947 */ /* 0x004fea000383ffff */
[----:B------:R-:W-:Y:S05]  /*9400*/  BRA `(.L_x_20) ;  /* 0xffffff8400887947 */ /* 0x000fea000383ffff */
.L_x_27:
[----:B-1----:R-:W-:-:S04]  /*9410*/  IMAD.U32 R18, RZ, RZ, UR16 ;  /* 0x00000010ff127e24 */ /* 0x002fc8000f8e00ff */
[----:B------:R1:W2:Y:S03]  /*9420*/  SYNCS.PHASECHK.TRANS64.TRYWAIT P0, [R18+URZ], R17 ;  /* 0x00000011120075a7 */ /* 0x0002a6000800017f */
[----:B--2---:R-:W-:Y:S05]  /*9430*/  @!P0 NANOSLEEP.SYNCS 0x989680 ;  /* 0x009896800000895d */ /* 0x004fea0003900000 */
[----:B------:R-:W2:Y:S02]  /*9440*/  @!P0 SYNCS.PHASECHK.TRANS64 P0, [R18+URZ], R17 ;  /* 0x00000011120085a7 */ /* 0x000ea4000800007f */
[----:B--2---:R-:W-:Y:S05]  /*9450*/  @!P0 BRA `(.L_x_27) ;  /* 0xfffffffc00ec8947 */ /* 0x004fea000383ffff */
[----:B------:R-:W-:Y:S05]  /*9460*/  BRA `(.L_x_26) ;  /* 0xffffff8c00f07947 */ /* 0x000fea000383ffff */
.L_x_35:
[----:B0-----:R-:W-:-:S04]  /*9470*/  IMAD.U32 R17, RZ, RZ, UR11 ;  /* 0x0000000bff117e24 */ /* 0x001fc8000f8e00ff */
[----:B------:R0:W1:Y:S03]  /*9480*/  SYNCS.PHASECHK.TRANS64.TRYWAIT P0, [R17+URZ+0x8], R16 ;  /* 0x00000810110075a7 */ /* 0x000066000800017f */
[----:B-1----:R-:W-:Y:S05]  /*9490*/  @!P0 NANOSLEEP.SYNCS 0x989680 ;  /* 0x009896800000895d */ /* 0x002fea0003900000 */
[----:B------:R-:W1:Y:S02]  /*94a0*/  @!P0 SYNCS.PHASECHK.TRANS64 P0, [R17+URZ+0x8], R16 ;  /* 0x00000810110085a7 */ /* 0x000e64000800007f */
[----:B-1----:R-:W-:Y:S05]  /*94b0*/  @!P0 BRA `(.L_x_35) ;  /* 0xfffffffc00ec8947 */ /* 0x002fea000383ffff */
[----:B------:R-:W-:Y:S05]  /*94c0*/  BRA `(.L_x_198) ;  /* 0xffffff9c00787947 */ /* 0x000fea000383ffff */
.L_x_172:
[----:B------:R-:W-:Y:S01]  /*94d0*/  BSSY B1, `(.L_x_199) ;  /* 0x0000006000017945 */ /* 0x000fe20003800000 */
[----:B------:R-:W-:-:S07]  /*94e0*/  IMAD.MOV.U32 R10, RZ, RZ, -0x1 ;  /* 0xffffffffff0a7424 */ /* 0x000fce00078e00ff */
[----:B------:R-:W-:Y:S05]  /*94f0*/  WARPSYNC.COLLECTIVE R10, `(.L_x_200) ;  /* 0x000000000a0c7348 */ /* 0x000fea0003c00000 */
[----:B------:R-:W-:Y:S02]  /*9500*/  ELECT P1, UR62, PT ;  /* 0x00000000003e782f */ /* 0x000fe40003820000 */
[----:B------:R-:W-:Y:S01]  /*9510*/  MOV R10, UR62 ;  /* 0x0000003e000a7c02 */ /* 0x000fe20008000f00 */
[----:B------:R-:W-:Y:S10]  /*9520*/  ENDCOLLECTIVE ;  /* 0x000000000000791b */ /* 0x000ff40003800000 */
.L_x_200:
[----:B------:R-:W-:Y:S05]  /*9530*/  BSYNC B1 ;  /* 0x0000000000017941 */ /* 0x000fea0003800000 */
.L_x_199:
[----:B------:R-:W-:Y:S05]  /*9540*/  BRA `(.L_x_201) ;  /* 0xffffffec00587947 */ /* 0x000fea000383ffff */
.L_x_175:
[----:B-1----:R1:W2:Y:S02]  /*9550*/  SYNCS.PHASECHK.TRANS64.TRYWAIT P1, [R19+URZ+0x48], R10 ;  /* 0x0000480a130075a7 */ /* 0x0022a4000802017f */
[----:B--2---:R-:W-:Y:S05]  /*9560*/  @!P1 NANOSLEEP.SYNCS 0x989680 ;  /* 0x009896800000995d */ /* 0x004fea0003900000 */
[----:B------:R-:W2:Y:S02]  /*9570*/  @!P1 SYNCS.PHASECHK.TRANS64 P1, [R19+URZ+0x48], R10 ;  /* 0x0000480a130095a7 */ /* 0x000ea4000802007f */
[----:B--2---:R-:W-:Y:S05]  /*9580*/  @!P1 BRA `(.L_x_175) ;  /* 0xfffffffc00f09947 */ /* 0x004fea000383ffff */
[----:B------:R-:W-:Y:S05]  /*9590*/  BRA `(.L_x_202) ;  /* 0xffffffec008c7947 */ /* 0x000fea000383ffff */
.L_x_184:
[----:B------:R-:W-:Y:S01]  /*95a0*/  BSSY B0, `(.L_x_203) ;  /* 0x0000006000007945 */ /* 0x000fe20003800000 */
[----:B------:R-:W-:-:S07]  /*95b0*/  IMAD.MOV.U32 R10, RZ, RZ, -0x1 ;  /* 0xffffffffff0a7424 */ /* 0x000fce00078e00ff */
[----:B------:R-:W-:Y:S05]  /*95c0*/  WARPSYNC.COLLECTIVE R10, `(.L_x_204) ;  /* 0x000000000a0c7348 */ /* 0x000fea0003c00000 */
[----:B------:R-:W-:Y:S02]  /*95d0*/  ELECT P1, UR62, PT ;  /* 0x00000000003e782f */ /* 0x000fe40003820000 */
[----:B------:R-:W-:Y:S01]  /*95e0*/  MOV R10, UR62 ;  /* 0x0000003e000a7c02 */ /* 0x000fe20008000f00 */
[----:B------:R-:W-:Y:S10]  /*95f0*/  ENDCOLLECTIVE ;  /* 0x000000000000791b */ /* 0x000ff40003800000 */
.L_x_204:
[----:B------:R-:W-:Y:S05]  /*9600*/  BSYNC B0 ;  /* 0x0000000000007941 */ /* 0x000fea0003800000 */
.L_x_203:
[----:B------:R-:W-:Y:S01]  /*9610*/  PLOP3.LUT P0, PT, P1, PT, PT, 0x80, 0x0 ;  /* 0x000000000000781c */ /* 0x000fe20000f0f070 */
[----:B------:R-:W-:-:S12]  /*9620*/  BRA `(.L_x_205) ;  /* 0xfffffff400e07947 */ /* 0x000fd8000383ffff */
.L_x_188:
[----:B0-----:R0:W1:Y:S02]  /*9630*/  SYNCS.PHASECHK.TRANS64.TRYWAIT P0, [R5+URZ], R2 ;  /* 0x00000002050075a7 */ /* 0x001064000800017f */
[----:B-1----:R-:W-:Y:S05]  /*9640*/  @!P0 NANOSLEEP.SYNCS 0x989680 ;  /* 0x009896800000895d */ /* 0x002fea0003900000 */
[----:B------:R-:W1:Y:S02]  /*9650*/  @!P0 SYNCS.PHASECHK.TRANS64 P0, [R5+URZ], R2 ;  /* 0x00000002050085a7 */ /* 0x000e64000800007f */
[----:B-1----:R-:W-:Y:S05]  /*9660*/  @!P0 BRA `(.L_x_188) ;  /* 0xfffffffc00f08947 */ /* 0x002fea000383ffff */
[----:B------:R-:W-:Y:S05]  /*9670*/  BRA `(.L_x_206) ;  /* 0xfffffff800207947 */ /* 0x000fea000383ffff */
.L_x_189:
[----:B0-----:R0:W1:Y:S02]  /*9680*/  SYNCS.PHASECHK.TRANS64.TRYWAIT P0, [R7+URZ], R4 ;  /* 0x00000004070075a7 */ /* 0x001064000800017f */
[----:B-1----:R-:W-:Y:S05]  /*9690*/  @!P0 NANOSLEEP.SYNCS 0x989680 ;  /* 0x009896800000895d */ /* 0x002fea0003900000 */
[----:B------:R-:W1:Y:S02]  /*96a0*/  @!P0 SYNCS.PHASECHK.TRANS64 P0, [R7+URZ], R4 ;  /* 0x00000004070085a7 */ /* 0x000e64000800007f */
[----:B-1----:R-:W-:Y:S05]  /*96b0*/  @!P0 BRA `(.L_x_189) ;  /* 0xfffffffc00f08947 */ /* 0x002fea000383ffff */
[----:B------:R-:W-:Y:S05]  /*96c0*/  BRA `(.L_x_207) ;  /* 0xfffffff800307947 */ /* 0x000fea000383ffff */
.L_x_190:
[----:B0-----:R0:W1:Y:S02]  /*96d0*/  SYNCS.PHASECHK.TRANS64.TRYWAIT P0, [R6+URZ], R5 ;  /* 0x00000005060075a7 */ /* 0x001064000800017f */
[----:B-1----:R-:W-:Y:S05]  /*96e0*/  @!P0 NANOSLEEP.SYNCS 0x989680 ;  /* 0x009896800000895d */ /* 0x002fea0003900000 */
[----:B------:R-:W1:Y:S02]  /*96f0*/  @!P0 SYNCS.PHASECHK.TRANS64 P0, [R6+URZ], R5 ;  /* 0x00000005060085a7 */ /* 0x000e64000800007f */
[----:B-1----:R-:W-:Y:S05]  /*9700*/  @!P0 BRA `(.L_x_190) ;  /* 0xfffffffc00f08947 */ /* 0x002fea000383ffff */
[----:B------:R-:W-:Y:S05]  /*9710*/  BRA `(.L_x_208) ;  /* 0xfffffff800407947 */ /* 0x000fea000383ffff */
.L_x_191:
[----:B0-----:R0:W1:Y:S02]  /*9720*/  SYNCS.PHASECHK.TRANS64.TRYWAIT P0, [R9+URZ], R4 ;  /* 0x00000004090075a7 */ /* 0x001064000800017f */
[----:B-1----:R-:W-:Y:S05]  /*9730*/  @!P0 NANOSLEEP.SYNCS 0x989680 ;  /* 0x009896800000895d */ /* 0x002fea0003900000 */
[----:B------:R-:W1:Y:S02]  /*9740*/  @!P0 SYNCS.PHASECHK.TRANS64 P0, [R9+URZ], R4 ;  /* 0x00000004090085a7 */ /* 0x000e64000800007f */
[----:B-1----:R-:W-:Y:S05]  /*9750*/  @!P0 BRA `(.L_x_191) ;  /* 0xfffffffc00f08947 */ /* 0x002fea000383ffff */
[----:B------:R-:W-:Y:S05]  /*9760*/  BRA `(.L_x_209) ;  /* 0xfffffff800507947 */ /* 0x000fea000383ffff */
.L_x_192:
[----:B0-----:R0:W1:Y:S02]  /*9770*/  SYNCS.PHASECHK.TRANS64.TRYWAIT P0, [R6+URZ], R5 ;  /* 0x00000005060075a7 */ /* 0x001064000800017f */
[----:B-1----:R-:W-:Y:S05]  /*9780*/  @!P0 NANOSLEEP.SYNCS 0x989680 ;  /* 0x009896800000895d */ /* 0x002fea0003900000 */
[----:B------:R-:W1:Y:S02]  /*9790*/  @!P0 SYNCS.PHASECHK.TRANS64 P0, [R6+URZ], R5 ;  /* 0x00000005060085a7 */ /* 0x000e64000800007f */
[----:B-1----:R-:W-:Y:S05]  /*97a0*/  @!P0 BRA `(.L_x_192) ;  /* 0xfffffffc00f08947 */ /* 0x002fea000383ffff */
[----:B------:R-:W-:Y:S05]  /*97b0*/  BRA `(.L_x_210) ;  /* 0xfffffff800607947 */ /* 0x000fea000383ffff */
.L_x_193:
[----:B0-----:R0:W1:Y:S02]  /*97c0*/  SYNCS.PHASECHK.TRANS64.TRYWAIT P0, [R9+URZ], R4 ;  /* 0x00000004090075a7 */ /* 0x001064000800017f */
[----:B-1----:R-:W-:Y:S05]  /*97d0*/  @!P0 NANOSLEEP.SYNCS 0x989680 ;  /* 0x009896800000895d */ /* 0x002fea0003900000 */
[----:B------:R-:W1:Y:S02]  /*97e0*/  @!P0 SYNCS.PHASECHK.TRANS64 P0, [R9+URZ], R4 ;  /* 0x00000004090085a7 */ /* 0x000e64000800007f */
[----:B-1----:R-:W-:Y:S05]  /*97f0*/  @!P0 BRA `(.L_x_193) ;  /* 0xfffffffc00f08947 */ /* 0x002fea000383ffff */
[----:B------:R-:W-:Y:S05]  /*9800*/  BRA `(.L_x_211) ;  /* 0xfffffff800707947 */ /* 0x000fea000383ffff */
.L_x_194:
[----:B0-----:R0:W1:Y:S02]  /*9810*/  SYNCS.PHASECHK.TRANS64.TRYWAIT P0, [R8+URZ], R5 ;  /* 0x00000005080075a7 */ /* 0x001064000800017f */
[----:B-1----:R-:W-:Y:S05]  /*9820*/  @!P0 NANOSLEEP.SYNCS 0x989680 ;  /* 0x009896800000895d */ /* 0x002fea0003900000 */
[----:B------:R-:W1:Y:S02]  /*9830*/  @!P0 SYNCS.PHASECHK.TRANS64 P0, [R8+URZ], R5 ;  /* 0x00000005080085a7 */ /* 0x000e64000800007f */
[----:B-1----:R-:W-:Y:S05]  /*9840*/  @!P0 BRA `(.L_x_194) ;  /* 0xfffffffc00f08947 */ /* 0x002fea000383ffff */
[----:B------:R-:W-:Y:S05]  /*9850*/  BRA `(.L_x_212) ;  /* 0xfffffff800807947 */ /* 0x000fea000383ffff */
.L_x_195:
[----:B-1----:R1:W2:Y:S02]  /*9860*/  SYNCS.PHASECHK.TRANS64.TRYWAIT P0, [R11+URZ], R6 ;  /* 0x000000060b0075a7 */ /* 0x0022a4000800017f */
[----:B--2---:R-:W-:Y:S05]  /*9870*/  @!P0 NANOSLEEP.SYNCS 0x989680 ;  /* 0x009896800000895d */ /* 0x004fea0003900000 */
[----:B------:R-:W2:Y:S02]  /*9880*/  @!P0 SYNCS.PHASECHK.TRANS64 P0, [R11+URZ], R6 ;  /* 0x000000060b0085a7 */ /* 0x000ea4000800007f */
[----:B--2---:R-:W-:Y:S05]  /*9890*/  @!P0 BRA `(.L_x_195) ;  /* 0xfffffffc00f08947 */ /* 0x004fea000383ffff */
[----:B------:R-:W-:Y:S05]  /*98a0*/  BRA `(.L_x_213) ;  /* 0xfffffff800887947 */ /* 0x000fea000383ffff */
.L_x_214:
[----:B------:R-:W-:-:S00]  /*98b0*/  BRA `(.L_x_214) ;  /* 0xfffffffc00fc7947 */ /* 0x000fc0000383ffff */
[----:B------:R-:W-:-:S00]  /*98c0*/  NOP ;  /* 0x0000000000007918 */ /* 0x000fc00000000000 */
        /* <DEDUP_REMOVED lines=11> */
.L_x_215:


//--------------------- .nv.shared._ZN7cutlass13device_kernelINS_4gemm6kernel13GemmUniversalIN4cute5tupleIJiiiiEEENS1_10collective13CollectiveMmaINS1_37MainloopSm90TmaGmmaWarpSpecializedFP8ILi9ENS5_IJNS4_1CILi1EEESB_SB_EEENS1_32KernelTmaWarpSpecializedPingpongEEENS5_IJNSA_ILi64EEENSA_ILi128EEESG_EEENS_12float_e4m3_tENS5_IJlSB_lEEESI_SJ_NS4_8TiledMMAINS4_8MMA_AtomIJNS4_4SM904GMMA31MMA_64x128x32_F32E4M3E4M3_SS_TNILNSN_7ScaleInE1ELSP_1EEEEEENS4_6LayoutISC_NS5_IJNSA_ILi0EEEST_ST_EEEEENS5_IJNS4_10UnderscoreESW_SW_EEEEENS4_13SM90_TMA_LOADENS4_14ComposedLayoutINS4_7SwizzleILi3ELi4ELi3EEENS4_18smem_ptr_flag_bitsILi8EEENSS_INS5_IJNSA_ILi8EEESG_EEENS5_IJSG_SB_EEEEEEEvNS4_8identityESZ_S19_vS1A_EENS_8epilogue10collective6detail29Sm90TmaWarpSpecializedAdapterINS1D_15DefaultEpilogueISI_SJ_SJ_NS1C_6thread17LinearCombinationISI_Li1EffLNS1H_9ScaleType4KindE0ELNS_15FloatRoundStyleE2ESI_EENS1_15EpilogueDefaultEEEEEvvEEEEvNT_6ParamsE --------------------------
	.section	.nv.shared._ZN7cutlass13device_kernelINS_4gemm6kernel13GemmUniversalIN4cute5tupleIJiiiiEEENS1_10collective13CollectiveMmaINS1_37MainloopSm90TmaGmmaWarpSpecializedFP8ILi9ENS5_IJNS4_1CILi1EEESB_SB_EEENS1_32KernelTmaWarpSpecializedPingpongEEENS5_IJNSA_ILi64EEENSA_ILi128EEESG_EEENS_12float_e4m3_tENS5_IJlSB_lEEESI_SJ_NS4_8TiledMMAINS4_8MMA_AtomIJNS4_4SM904GMMA31MMA_64x128x32_F32E4M3E4M3_SS_TNILNSN_7ScaleInE1ELSP_1EEEEEENS4_6LayoutISC_NS5_IJNSA_ILi0EEEST_ST_EEEEENS5_IJNS4_10UnderscoreESW_SW_EEEEENS4_13SM90_TMA_LOADENS4_14ComposedLayoutINS4_7SwizzleILi3ELi4ELi3EEENS4_18smem_ptr_flag_bitsILi8EEENSS_INS5_IJNSA_ILi8EEESG_EEENS5_IJSG_SB_EEEEEEEvNS4_8identityESZ_S19_vS1A_EENS_8epilogue10collective6detail29Sm90TmaWarpSpecializedAdapterINS1D_15DefaultEpilogueISI_SJ_SJ_NS1C_6thread17LinearCombinationISI_Li1EffLNS1H_9ScaleType4KindE0ELNS_15FloatRoundStyleE2ESI_EENS1_15EpilogueDefaultEEEEEvvEEEEvNT_6ParamsE,"aw",@nobits
	.sectionflags	@""
	.align	16
	.zero		1024


//--------------------- .nv.shared.reserved.0     --------------------------
	.section	.nv.shared.reserved.0,"aw",@nobits
	.weak		__nv_reservedSMEM_offset_0_alias
	.size		__nv_reservedSMEM_offset_0_alias, 0, 0
	.other		__nv_reservedSMEM_offset_0_alias,@"STO_CUDA_RESERVED_SHARED STV_DEFAULT"
__nv_reservedSMEM_offset_0_alias:
	.zero		0


//--------------------- .nv.global                --------------------------
	.section	.nv.global,"aw",@nobits
.nv.global:
	.type		_ZN39_INTERNAL_c6f2153c_4_k_cu_c72a5471_80704cute1_E,@object
	.size		_ZN39_INTERNAL_c6f2153c_4_k_cu_c72a5471_80704cute1_E,(_ZN39_INTERNAL_c6f2153c_4_k_cu_c72a5471_80704cuda3std3__45__cpo6cbeginE - _ZN39_INTERNAL_c6f2153c_4_k_cu_c72a5471_80704cute1_E)
_ZN39_INTERNAL_c6f2153c_4_k_cu_c72a5471_80704cute1_E:
	.zero		1
	.type		_ZN39_INTERNAL_c6f2153c_4_k_cu_c72a5471_80704cuda3std3__45__cpo6cbeginE,@object
	.size		_ZN39_INTERNAL_c6f2153c_4_k_cu_c72a5471_80704cuda3std3__45__cpo6cbeginE,(_ZN39_INTERNAL_c6f2153c_4_k_cu_c72a5471_80704cuda3std3__48in_placeE - _ZN39_INTERNAL_c6f2153c_4_k_cu_c72a5471_80704cuda3std3__45__cpo6cbeginE)
_ZN39_INTERNAL_c6f2153c_4_k_cu_c72a5471_80704cuda3std3__45__cpo6cbeginE:
	.zero		1
	.type		_ZN39_INTERNAL_c6f2153c_4_k_cu_c72a5471_80704cuda3std3__48in_placeE,@object
	.size		_ZN39_INTERNAL_c6f2153c_4_k_cu_c72a5471_80704cuda3std3__48in_placeE,(_ZN39_INTERNAL_c6f2153c_4_k_cu_c72a5471_80704cuda3std6ranges3__45__cpo9iter_moveE - _ZN39_INTERNAL_c6f2153c_4_k_cu_c72a5471_80704cuda3std3__48in_placeE)
_ZN39_INTERNAL_c6f2153c_4_k_cu_c72a5471_80704cuda3std3__48in_placeE:
	.zero		1
	.type		_ZN39_INTERNAL_c6f2153c_4_k_cu_c72a5471_80704cuda3std6ranges3__45__cpo9iter_moveE,@object
	.size		_ZN39_INTERNAL_c6f2153c_4_k_cu_c72a5471_80704cuda3std6ranges3__45__cpo9iter_moveE,(_ZN39_INTERNAL_c6f2153c_4_k_cu_c72a5471_80704cuda3std3__45__cpo5beginE - _ZN39_INTERNAL_c6f2153c_4_k_cu_c72a5471_80704cuda3std6ranges3__45__cpo9iter_moveE)
_ZN39_INTERNAL_c6f2153c_4_k_cu_c72a5471_80704cuda3std6ranges3__45__cpo9iter_moveE:
	.zero		1
	.type		_ZN39_INTERNAL_c6f2153c_4_k_cu_c72a5471_80704cuda3std3__45__cpo5beginE,@object
	.size		_ZN39_INTERNAL_c6f2153c_4_k_cu_c72a5471_80704cuda3std3__45__cpo5beginE,(_ZN39_INTERNAL_c6f2153c_4_k_cu_c72a5471_80704cuda3std3__441_GLOBAL__N__c6f2153c_4_k_cu_c72a5471_80706ignoreE - _ZN39_INTERNAL_c6f2153c_4_k_cu_c72a5471_80704cuda3std3__45__cpo5beginE)
_ZN39_INTERNAL_c6f2153c_4_k_cu_c72a5471_80704cuda3std3__45__cpo5beginE:
	.zero		1
	.type		_ZN39_INTERNAL_c6f2153c_4_k_cu_c72a5471_80704cuda3std3__441_GLOBAL__N__c6f2153c_4_k_cu_c72a5471_80706ignoreE,@object
	.size		_ZN39_INTERNAL_c6f2153c_4_k_cu_c72a5471_80704cuda3std3__441_GLOBAL__N__c6f2153c_4_k_cu_c72a5471_80706ignoreE,(_ZN39_INTERNAL_c6f2153c_4_k_cu_c72a5471_80704cute7productE - _ZN39_INTERNAL_c6f2153c_4_k_cu_c72a5471_80704cuda3std3__441_GLOBAL__N__c6f2153c_4_k_cu_c72a5471_80706ignoreE)
_ZN39_INTERNAL_c6f2153c_4_k_cu_c72a5471_80704cuda3std3__441_GLOBAL__N__c6f2153c_4_k_cu_c72a5471_80706ignoreE:
	.zero		1
	.type		_ZN39_INTERNAL_c6f2153c_4_k_cu_c72a5471_80704cute7productE,@object
	.size		_ZN39_INTERNAL_c6f2153c_4_k_cu_c72a5471_80704cute7productE,(_ZN39_INTERNAL_c6f2153c_4_k_cu_c72a5471_80704cuda3std3__45__cpo3endE - _ZN39_INTERNAL_c6f2153c_4_k_cu_c72a5471_80704cute7productE)
_ZN39_INTERNAL_c6f2153c_4_k_cu_c72a5471_80704cute7productE:
	.zero		1
	.type		_ZN39_INTERNAL_c6f2153c_4_k_cu_c72a5471_80704cuda3std3__45__cpo3endE,@object
	.size		_ZN39_INTERNAL_c6f2153c_4_k_cu_c72a5471_80704cuda3std3__45__cpo3endE,(_ZN39_INTERNAL_c6f2153c_4_k_cu_c72a5471_80704cuda3std3__419piecewise_constructE - _ZN39_INTERNAL_c6f2153c_4_k_cu_c72a5471_80704cuda3std3__45__cpo3endE)
_ZN39_INTERNAL_c6f2153c_4_k_cu_c72a5471_80704cuda3std3__45__cpo3endE:
	.zero		1
	.type		_ZN39_INTERNAL_c6f2153c_4_k_cu_c72a5471_80704cuda3std3__419piecewise_constructE,@object
	.size		_ZN39_INTERNAL_c6f2153c_4_k_cu_c72a5471_80704cuda3std3__419piecewise_constructE,(_ZN39_INTERNAL_c6f2153c_4_k_cu_c72a5471_80704cuda3std3__45__cpo4cendE - _ZN39_INTERNAL_c6f2153c_4_k_cu_c72a5471_80704cuda3std3__419piecewise_constructE)
_ZN39_INTERNAL_c6f2153c_4_k_cu_c72a5471_80704cuda3std3__419piecewise_constructE:
	.zero		1
	.type		_ZN39_INTERNAL_c6f2153c_4_k_cu_c72a5471_80704cuda3std3__45__cpo4cendE,@object
	.size		_ZN39_INTERNAL_c6f2153c_4_k_cu_c72a5471_80704cuda3std3__45__cpo4cendE,(_ZN39_INTERNAL_c6f2153c_4_k_cu_c72a5471_80704cuda3std6ranges3__45__cpo4swapE - _ZN39_INTERNAL_c6f2153c_4_k_cu_c72a5471_80704cuda3std3__45__cpo4cendE)
_ZN39_INTERNAL_c6f2153c_4_k_cu_c72a5471_80704cuda3std3__45__cpo4cendE:
	.zero		1
	.type		_ZN39_INTERNAL_c6f2153c_4_k_cu_c72a5471_80704cuda3std6ranges3__45__cpo4swapE,@object
	.size		_ZN39_INTERNAL_c6f2153c_4_k_cu_c72a5471_80704cuda3std6ranges3__45__cpo4swapE,(.L_7 - _ZN39_INTERNAL_c6f2153c_4_k_cu_c72a5471_80704cuda3std6ranges3__45__cpo4swapE)
_ZN39_INTERNAL_c6f2153c_4_k_cu_c72a5471_80704cuda3std6ranges3__45__cpo4swapE:
	.zero		1
.L_7:


//--------------------- .nv.constant0._ZN7cutlass13device_kernelINS_4gemm6kernel13GemmUniversalIN4cute5tupleIJiiiiEEENS1_10collective13CollectiveMmaINS1_37MainloopSm90TmaGmmaWarpSpecializedFP8ILi9ENS5_IJNS4_1CILi1EEESB_SB_EEENS1_32KernelTmaWarpSpecializedPingpongEEENS5_IJNSA_ILi64EEENSA_ILi128EEESG_EEENS_12float_e4m3_tENS5_IJlSB_lEEESI_SJ_NS4_8TiledMMAINS4_8MMA_AtomIJNS4_4SM904GMMA31MMA_64x128x32_F32E4M3E4M3_SS_TNILNSN_7ScaleInE1ELSP_1EEEEEENS4_6LayoutISC_NS5_IJNSA_ILi0EEEST_ST_EEEEENS5_IJNS4_10UnderscoreESW_SW_EEEEENS4_13SM90_TMA_LOADENS4_14ComposedLayoutINS4_7SwizzleILi3ELi4ELi3EEENS4_18smem_ptr_flag_bitsILi8EEENSS_INS5_IJNSA_ILi8EEESG_EEENS5_IJSG_SB_EEEEEEEvNS4_8identityESZ_S19_vS1A_EENS_8epilogue10collective6detail29Sm90TmaWarpSpecializedAdapterINS1D_15DefaultEpilogueISI_SJ_SJ_NS1C_6thread17LinearCombinationISI_Li1EffLNS1H_9ScaleType4KindE0ELNS_15FloatRoundStyleE2ESI_EENS1_15EpilogueDefaultEEEEEvvEEEEvNT_6ParamsE --------------------------
	.section	.nv.constant0._ZN7cutlass13device_kernelINS_4gemm6kernel13GemmUniversalIN4cute5tupleIJiiiiEEENS1_10collective13CollectiveMmaINS1_37MainloopSm90TmaGmmaWarpSpecializedFP8ILi9ENS5_IJNS4_1CILi1EEESB_SB_EEENS1_32KernelTmaWarpSpecializedPingpongEEENS5_IJNSA_ILi64EEENSA_ILi128EEESG_EEENS_12float_e4m3_tENS5_IJlSB_lEEESI_SJ_NS4_8TiledMMAINS4_8MMA_AtomIJNS4_4SM904GMMA31MMA_64x128x32_F32E4M3E4M3_SS_TNILNSN_7ScaleInE1ELSP_1EEEEEENS4_6LayoutISC_NS5_IJNSA_ILi0EEEST_ST_EEEEENS5_IJNS4_10UnderscoreESW_SW_EEEEENS4_13SM90_TMA_LOADENS4_14ComposedLayoutINS4_7SwizzleILi3ELi4ELi3EEENS4_18smem_ptr_flag_bitsILi8EEENSS_INS5_IJNSA_ILi8EEESG_EEENS5_IJSG_SB_EEEEEEEvNS4_8identityESZ_S19_vS1A_EENS_8epilogue10collective6detail29Sm90TmaWarpSpecializedAdapterINS1D_15DefaultEpilogueISI_SJ_SJ_NS1C_6thread17LinearCombinationISI_Li1EffLNS1H_9ScaleType4KindE0ELNS_15FloatRoundStyleE2ESI_EENS1_15EpilogueDefaultEEEEEvvEEEEvNT_6ParamsE,"a",@progbits
	.sectionflags	@""
	.align	4
.nv.constant0._ZN7cutlass13device_kernelINS_4gemm6kernel13GemmUniversalIN4cute5tupleIJiiiiEEENS1_10collective13CollectiveMmaINS1_37MainloopSm90TmaGmmaWarpSpecializedFP8ILi9ENS5_IJNS4_1CILi1EEESB_SB_EEENS1_32KernelTmaWarpSpecializedPingpongEEENS5_IJNSA_ILi64EEENSA_ILi128EEESG_EEENS_12float_e4m3_tENS5_IJlSB_lEEESI_SJ_NS4_8TiledMMAINS4_8MMA_AtomIJNS4_4SM904GMMA31MMA_64x128x32_F32E4M3E4M3_SS_TNILNSN_7ScaleInE1ELSP_1EEEEEENS4_6LayoutISC_NS5_IJNSA_ILi0EEEST_ST_EEEEENS5_IJNS4_10UnderscoreESW_SW_EEEEENS4_13SM90_TMA_LOADENS4_14ComposedLayoutINS4_7SwizzleILi3ELi4ELi3EEENS4_18smem_ptr_flag_bitsILi8EEENSS_INS5_IJNSA_ILi8EEESG_EEENS5_IJSG_SB_EEEEEEEvNS4_8identityESZ_S19_vS1A_EENS_8epilogue10collective6detail29Sm90TmaWarpSpecializedAdapterINS1D_15DefaultEpilogueISI_SJ_SJ_NS1C_6thread17LinearCombinationISI_Li1EffLNS1H_9ScaleType4KindE0ELNS_15FloatRoundStyleE2ESI_EENS1_15EpilogueDefaultEEEEEvvEEEEvNT_6ParamsE:
	.zero		1664


//--------------------- SYMBOLS --------------------------

	.type		.nv.reservedSmem.offset0,@object
	.size		.nv.reservedSmem.offset0,0x4
